//
// Generated by NVIDIA NVVM Compiler
//
// Compiler Build ID: CL-36424714
// Cuda compilation tools, release 13.0, V13.0.88
// Based on NVVM 20.0.0
//

.version 9.0
.target sm_100
.address_size 64

	// .globl	_Z25convolution_kernel_kernelPfS_S_ii
.const .align 4 .b8 g_mask[60];
// _ZZ31convolution_kernel_kernel_tiledPfS_iiE5s_vec has been demoted

.visible .entry _Z25convolution_kernel_kernelPfS_S_ii(
	.param .u64 .ptr .align 1 _Z25convolution_kernel_kernelPfS_S_ii_param_0,
	.param .u64 .ptr .align 1 _Z25convolution_kernel_kernelPfS_S_ii_param_1,
	.param .u64 .ptr .align 1 _Z25convolution_kernel_kernelPfS_S_ii_param_2,
	.param .u32 _Z25convolution_kernel_kernelPfS_S_ii_param_3,
	.param .u32 _Z25convolution_kernel_kernelPfS_S_ii_param_4
)
{
	.reg .pred 	%p<55>;
	.reg .b32 	%r<43>;
	.reg .b32 	%f<96>;
	.reg .b64 	%rd<47>;

	ld.param.u64 	%rd7, [_Z25convolution_kernel_kernelPfS_S_ii_param_0];
	ld.param.u64 	%rd8, [_Z25convolution_kernel_kernelPfS_S_ii_param_1];
	ld.param.u64 	%rd6, [_Z25convolution_kernel_kernelPfS_S_ii_param_2];
	ld.param.u32 	%r28, [_Z25convolution_kernel_kernelPfS_S_ii_param_3];
	ld.param.u32 	%r29, [_Z25convolution_kernel_kernelPfS_S_ii_param_4];
	cvta.to.global.u64 	%rd1, %rd8;
	cvta.to.global.u64 	%rd2, %rd7;
	mov.u32 	%r30, %ctaid.x;
	mov.u32 	%r31, %ntid.x;
	mov.u32 	%r32, %tid.x;
	mad.lo.s32 	%r1, %r30, %r31, %r32;
	shr.u32 	%r33, %r29, 31;
	add.s32 	%r34, %r29, %r33;
	shr.s32 	%r35, %r34, 1;
	sub.s32 	%r2, %r1, %r35;
	setp.lt.s32 	%p1, %r29, 1;
	mov.f32 	%f75, 0f00000000;
	@%p1 bra 	$L__BB0_41;
	and.b32  	%r3, %r29, 7;
	setp.lt.u32 	%p2, %r29, 8;
	mov.f32 	%f75, 0f00000000;
	mov.b32 	%r41, 0;
	@%p2 bra 	$L__BB0_20;
	and.b32  	%r41, %r29, 2147483640;
	mov.f32 	%f75, 0f00000000;
	mov.b32 	%r39, 0;
$L__BB0_3:
	.pragma "nounroll";
	add.s32 	%r6, %r2, %r39;
	setp.lt.s32 	%p3, %r6, 0;
	setp.ge.s32 	%p4, %r6, %r28;
	mul.wide.u32 	%rd9, %r39, 4;
	add.s64 	%rd3, %rd1, %rd9;
	or.pred  	%p5, %p3, %p4;
	@%p5 bra 	$L__BB0_5;
	mul.wide.u32 	%rd10, %r6, 4;
	add.s64 	%rd11, %rd2, %rd10;
	ld.global.f32 	%f42, [%rd11];
	ld.global.f32 	%f43, [%rd3];
	fma.rn.f32 	%f75, %f42, %f43, %f75;
$L__BB0_5:
	add.s32 	%r7, %r6, 1;
	setp.lt.s32 	%p6, %r7, 0;
	setp.ge.s32 	%p7, %r7, %r28;
	or.pred  	%p8, %p6, %p7;
	@%p8 bra 	$L__BB0_7;
	mul.wide.u32 	%rd12, %r7, 4;
	add.s64 	%rd13, %rd2, %rd12;
	ld.global.f32 	%f44, [%rd13];
	ld.global.f32 	%f45, [%rd3+4];
	fma.rn.f32 	%f75, %f44, %f45, %f75;
$L__BB0_7:
	add.s32 	%r8, %r6, 2;
	setp.lt.s32 	%p9, %r8, 0;
	setp.ge.s32 	%p10, %r8, %r28;
	or.pred  	%p11, %p9, %p10;
	@%p11 bra 	$L__BB0_9;
	mul.wide.u32 	%rd14, %r8, 4;
	add.s64 	%rd15, %rd2, %rd14;
	ld.global.f32 	%f46, [%rd15];
	ld.global.f32 	%f47, [%rd3+8];
	fma.rn.f32 	%f75, %f46, %f47, %f75;
$L__BB0_9:
	add.s32 	%r9, %r6, 3;
	setp.lt.s32 	%p12, %r9, 0;
	setp.ge.s32 	%p13, %r9, %r28;
	or.pred  	%p14, %p12, %p13;
	@%p14 bra 	$L__BB0_11;
	mul.wide.u32 	%rd16, %r9, 4;
	add.s64 	%rd17, %rd2, %rd16;
	ld.global.f32 	%f48, [%rd17];
	ld.global.f32 	%f49, [%rd3+12];
	fma.rn.f32 	%f75, %f48, %f49, %f75;
$L__BB0_11:
	add.s32 	%r10, %r6, 4;
	setp.lt.s32 	%p15, %r10, 0;
	setp.ge.s32 	%p16, %r10, %r28;
	or.pred  	%p17, %p15, %p16;
	@%p17 bra 	$L__BB0_13;
	mul.wide.u32 	%rd18, %r10, 4;
	add.s64 	%rd19, %rd2, %rd18;
	ld.global.f32 	%f50, [%rd19];
	ld.global.f32 	%f51, [%rd3+16];
	fma.rn.f32 	%f75, %f50, %f51, %f75;
$L__BB0_13:
	add.s32 	%r11, %r6, 5;
	setp.lt.s32 	%p18, %r11, 0;
	setp.ge.s32 	%p19, %r11, %r28;
	or.pred  	%p20, %p18, %p19;
	@%p20 bra 	$L__BB0_15;
	mul.wide.u32 	%rd20, %r11, 4;
	add.s64 	%rd21, %rd2, %rd20;
	ld.global.f32 	%f52, [%rd21];
	ld.global.f32 	%f53, [%rd3+20];
	fma.rn.f32 	%f75, %f52, %f53, %f75;
$L__BB0_15:
	add.s32 	%r12, %r6, 6;
	setp.lt.s32 	%p21, %r12, 0;
	setp.ge.s32 	%p22, %r12, %r28;
	or.pred  	%p23, %p21, %p22;
	@%p23 bra 	$L__BB0_17;
	mul.wide.u32 	%rd22, %r12, 4;
	add.s64 	%rd23, %rd2, %rd22;
	ld.global.f32 	%f54, [%rd23];
	ld.global.f32 	%f55, [%rd3+24];
	fma.rn.f32 	%f75, %f54, %f55, %f75;
$L__BB0_17:
	add.s32 	%r13, %r6, 7;
	setp.lt.s32 	%p24, %r13, 0;
	setp.ge.s32 	%p25, %r13, %r28;
	or.pred  	%p26, %p24, %p25;
	@%p26 bra 	$L__BB0_19;
	mul.wide.u32 	%rd24, %r13, 4;
	add.s64 	%rd25, %rd2, %rd24;
	ld.global.f32 	%f56, [%rd25];
	ld.global.f32 	%f57, [%rd3+28];
	fma.rn.f32 	%f75, %f56, %f57, %f75;
$L__BB0_19:
	add.s32 	%r39, %r39, 8;
	setp.ne.s32 	%p27, %r39, %r41;
	@%p27 bra 	$L__BB0_3;
$L__BB0_20:
	setp.eq.s32 	%p28, %r3, 0;
	@%p28 bra 	$L__BB0_41;
	and.b32  	%r16, %r29, 3;
	setp.lt.u32 	%p29, %r3, 4;
	@%p29 bra 	$L__BB0_31;
	add.s32 	%r17, %r2, %r41;
	setp.lt.s32 	%p30, %r17, 0;
	setp.ge.s32 	%p31, %r17, %r28;
	mul.wide.u32 	%rd26, %r41, 4;
	add.s64 	%rd4, %rd1, %rd26;
	or.pred  	%p32, %p30, %p31;
	@%p32 bra 	$L__BB0_24;
	mul.wide.u32 	%rd27, %r17, 4;
	add.s64 	%rd28, %rd2, %rd27;
	ld.global.f32 	%f59, [%rd28];
	ld.global.f32 	%f60, [%rd4];
	fma.rn.f32 	%f75, %f59, %f60, %f75;
$L__BB0_24:
	add.s32 	%r18, %r17, 1;
	setp.lt.s32 	%p33, %r18, 0;
	setp.ge.s32 	%p34, %r18, %r28;
	or.pred  	%p35, %p33, %p34;
	@%p35 bra 	$L__BB0_26;
	mul.wide.u32 	%rd29, %r18, 4;
	add.s64 	%rd30, %rd2, %rd29;
	ld.global.f32 	%f61, [%rd30];
	ld.global.f32 	%f62, [%rd4+4];
	fma.rn.f32 	%f75, %f61, %f62, %f75;
$L__BB0_26:
	add.s32 	%r19, %r17, 2;
	setp.lt.s32 	%p36, %r19, 0;
	setp.ge.s32 	%p37, %r19, %r28;
	or.pred  	%p38, %p36, %p37;
	@%p38 bra 	$L__BB0_28;
	mul.wide.u32 	%rd31, %r19, 4;
	add.s64 	%rd32, %rd2, %rd31;
	ld.global.f32 	%f63, [%rd32];
	ld.global.f32 	%f64, [%rd4+8];
	fma.rn.f32 	%f75, %f63, %f64, %f75;
$L__BB0_28:
	add.s32 	%r20, %r17, 3;
	setp.lt.s32 	%p39, %r20, 0;
	setp.ge.s32 	%p40, %r20, %r28;
	or.pred  	%p41, %p39, %p40;
	@%p41 bra 	$L__BB0_30;
	mul.wide.u32 	%rd33, %r20, 4;
	add.s64 	%rd34, %rd2, %rd33;
	ld.global.f32 	%f65, [%rd34];
	ld.global.f32 	%f66, [%rd4+12];
	fma.rn.f32 	%f75, %f65, %f66, %f75;
$L__BB0_30:
	add.s32 	%r41, %r41, 4;
$L__BB0_31:
	setp.eq.s32 	%p42, %r16, 0;
	@%p42 bra 	$L__BB0_41;
	setp.eq.s32 	%p43, %r16, 1;
	@%p43 bra 	$L__BB0_38;
	add.s32 	%r23, %r2, %r41;
	setp.lt.s32 	%p44, %r23, 0;
	setp.ge.s32 	%p45, %r23, %r28;
	mul.wide.u32 	%rd35, %r41, 4;
	add.s64 	%rd5, %rd1, %rd35;
	or.pred  	%p46, %p44, %p45;
	@%p46 bra 	$L__BB0_35;
	mul.wide.u32 	%rd36, %r23, 4;
	add.s64 	%rd37, %rd2, %rd36;
	ld.global.f32 	%f68, [%rd37];
	ld.global.f32 	%f69, [%rd5];
	fma.rn.f32 	%f75, %f68, %f69, %f75;
$L__BB0_35:
	add.s32 	%r24, %r23, 1;
	setp.lt.s32 	%p47, %r24, 0;
	setp.ge.s32 	%p48, %r24, %r28;
	or.pred  	%p49, %p47, %p48;
	@%p49 bra 	$L__BB0_37;
	mul.wide.u32 	%rd38, %r24, 4;
	add.s64 	%rd39, %rd2, %rd38;
	ld.global.f32 	%f70, [%rd39];
	ld.global.f32 	%f71, [%rd5+4];
	fma.rn.f32 	%f75, %f70, %f71, %f75;
$L__BB0_37:
	add.s32 	%r41, %r41, 2;
$L__BB0_38:
	and.b32  	%r38, %r29, 1;
	setp.eq.b32 	%p50, %r38, 1;
	not.pred 	%p51, %p50;
	@%p51 bra 	$L__BB0_41;
	add.s32 	%r27, %r2, %r41;
	setp.lt.s32 	%p52, %r27, 0;
	setp.ge.s32 	%p53, %r27, %r28;
	or.pred  	%p54, %p52, %p53;
	@%p54 bra 	$L__BB0_41;
	mul.wide.u32 	%rd40, %r27, 4;
	add.s64 	%rd41, %rd2, %rd40;
	ld.global.f32 	%f72, [%rd41];
	mul.wide.u32 	%rd42, %r41, 4;
	add.s64 	%rd43, %rd1, %rd42;
	ld.global.f32 	%f73, [%rd43];
	fma.rn.f32 	%f75, %f72, %f73, %f75;
$L__BB0_41:
	cvta.to.global.u64 	%rd44, %rd6;
	mul.wide.s32 	%rd45, %r1, 4;
	add.s64 	%rd46, %rd44, %rd45;
	st.global.f32 	[%rd46], %f75;
	ret;

}
	// .globl	_Z34convolution_kernel_kernel_constantPfS_ii
.visible .entry _Z34convolution_kernel_kernel_constantPfS_ii(
	.param .u64 .ptr .align 1 _Z34convolution_kernel_kernel_constantPfS_ii_param_0,
	.param .u64 .ptr .align 1 _Z34convolution_kernel_kernel_constantPfS_ii_param_1,
	.param .u32 _Z34convolution_kernel_kernel_constantPfS_ii_param_2,
	.param .u32 _Z34convolution_kernel_kernel_constantPfS_ii_param_3
)
{
	.reg .pred 	%p<55>;
	.reg .b32 	%r<43>;
	.reg .b32 	%f<96>;
	.reg .b64 	%rd<49>;

	ld.param.u64 	%rd6, [_Z34convolution_kernel_kernel_constantPfS_ii_param_0];
	ld.param.u64 	%rd5, [_Z34convolution_kernel_kernel_constantPfS_ii_param_1];
	ld.param.u32 	%r28, [_Z34convolution_kernel_kernel_constantPfS_ii_param_2];
	ld.param.u32 	%r29, [_Z34convolution_kernel_kernel_constantPfS_ii_param_3];
	cvta.to.global.u64 	%rd1, %rd6;
	mov.u32 	%r30, %ctaid.x;
	mov.u32 	%r31, %ntid.x;
	mov.u32 	%r32, %tid.x;
	mad.lo.s32 	%r1, %r30, %r31, %r32;
	shr.u32 	%r33, %r29, 31;
	add.s32 	%r34, %r29, %r33;
	shr.s32 	%r35, %r34, 1;
	sub.s32 	%r2, %r1, %r35;
	setp.lt.s32 	%p1, %r29, 1;
	mov.f32 	%f75, 0f00000000;
	@%p1 bra 	$L__BB1_41;
	and.b32  	%r3, %r29, 7;
	setp.lt.u32 	%p2, %r29, 8;
	mov.f32 	%f75, 0f00000000;
	mov.b32 	%r41, 0;
	@%p2 bra 	$L__BB1_20;
	and.b32  	%r41, %r29, 2147483640;
	mov.f32 	%f75, 0f00000000;
	mov.b32 	%r39, 0;
	mov.u64 	%rd8, g_mask;
$L__BB1_3:
	.pragma "nounroll";
	add.s32 	%r6, %r2, %r39;
	setp.lt.s32 	%p3, %r6, 0;
	setp.ge.s32 	%p4, %r6, %r28;
	mul.wide.u32 	%rd7, %r39, 4;
	add.s64 	%rd2, %rd8, %rd7;
	or.pred  	%p5, %p3, %p4;
	@%p5 bra 	$L__BB1_5;
	mul.wide.u32 	%rd9, %r6, 4;
	add.s64 	%rd10, %rd1, %rd9;
	ld.global.f32 	%f42, [%rd10];
	ld.const.f32 	%f43, [%rd2];
	fma.rn.f32 	%f75, %f42, %f43, %f75;
$L__BB1_5:
	add.s32 	%r7, %r6, 1;
	setp.lt.s32 	%p6, %r7, 0;
	setp.ge.s32 	%p7, %r7, %r28;
	or.pred  	%p8, %p6, %p7;
	@%p8 bra 	$L__BB1_7;
	mul.wide.u32 	%rd11, %r7, 4;
	add.s64 	%rd12, %rd1, %rd11;
	ld.global.f32 	%f44, [%rd12];
	ld.const.f32 	%f45, [%rd2+4];
	fma.rn.f32 	%f75, %f44, %f45, %f75;
$L__BB1_7:
	add.s32 	%r8, %r6, 2;
	setp.lt.s32 	%p9, %r8, 0;
	setp.ge.s32 	%p10, %r8, %r28;
	or.pred  	%p11, %p9, %p10;
	@%p11 bra 	$L__BB1_9;
	mul.wide.u32 	%rd13, %r8, 4;
	add.s64 	%rd14, %rd1, %rd13;
	ld.global.f32 	%f46, [%rd14];
	ld.const.f32 	%f47, [%rd2+8];
	fma.rn.f32 	%f75, %f46, %f47, %f75;
$L__BB1_9:
	add.s32 	%r9, %r6, 3;
	setp.lt.s32 	%p12, %r9, 0;
	setp.ge.s32 	%p13, %r9, %r28;
	or.pred  	%p14, %p12, %p13;
	@%p14 bra 	$L__BB1_11;
	mul.wide.u32 	%rd15, %r9, 4;
	add.s64 	%rd16, %rd1, %rd15;
	ld.global.f32 	%f48, [%rd16];
	ld.const.f32 	%f49, [%rd2+12];
	fma.rn.f32 	%f75, %f48, %f49, %f75;
$L__BB1_11:
	add.s32 	%r10, %r6, 4;
	setp.lt.s32 	%p15, %r10, 0;
	setp.ge.s32 	%p16, %r10, %r28;
	or.pred  	%p17, %p15, %p16;
	@%p17 bra 	$L__BB1_13;
	mul.wide.u32 	%rd17, %r10, 4;
	add.s64 	%rd18, %rd1, %rd17;
	ld.global.f32 	%f50, [%rd18];
	ld.const.f32 	%f51, [%rd2+16];
	fma.rn.f32 	%f75, %f50, %f51, %f75;
$L__BB1_13:
	add.s32 	%r11, %r6, 5;
	setp.lt.s32 	%p18, %r11, 0;
	setp.ge.s32 	%p19, %r11, %r28;
	or.pred  	%p20, %p18, %p19;
	@%p20 bra 	$L__BB1_15;
	mul.wide.u32 	%rd19, %r11, 4;
	add.s64 	%rd20, %rd1, %rd19;
	ld.global.f32 	%f52, [%rd20];
	ld.const.f32 	%f53, [%rd2+20];
	fma.rn.f32 	%f75, %f52, %f53, %f75;
$L__BB1_15:
	add.s32 	%r12, %r6, 6;
	setp.lt.s32 	%p21, %r12, 0;
	setp.ge.s32 	%p22, %r12, %r28;
	or.pred  	%p23, %p21, %p22;
	@%p23 bra 	$L__BB1_17;
	mul.wide.u32 	%rd21, %r12, 4;
	add.s64 	%rd22, %rd1, %rd21;
	ld.global.f32 	%f54, [%rd22];
	ld.const.f32 	%f55, [%rd2+24];
	fma.rn.f32 	%f75, %f54, %f55, %f75;
$L__BB1_17:
	add.s32 	%r13, %r6, 7;
	setp.lt.s32 	%p24, %r13, 0;
	setp.ge.s32 	%p25, %r13, %r28;
	or.pred  	%p26, %p24, %p25;
	@%p26 bra 	$L__BB1_19;
	mul.wide.u32 	%rd23, %r13, 4;
	add.s64 	%rd24, %rd1, %rd23;
	ld.global.f32 	%f56, [%rd24];
	ld.const.f32 	%f57, [%rd2+28];
	fma.rn.f32 	%f75, %f56, %f57, %f75;
$L__BB1_19:
	add.s32 	%r39, %r39, 8;
	setp.ne.s32 	%p27, %r39, %r41;
	@%p27 bra 	$L__BB1_3;
$L__BB1_20:
	setp.eq.s32 	%p28, %r3, 0;
	@%p28 bra 	$L__BB1_41;
	and.b32  	%r16, %r29, 3;
	setp.lt.u32 	%p29, %r3, 4;
	@%p29 bra 	$L__BB1_31;
	add.s32 	%r17, %r2, %r41;
	setp.lt.s32 	%p30, %r17, 0;
	setp.ge.s32 	%p31, %r17, %r28;
	mul.wide.u32 	%rd25, %r41, 4;
	mov.u64 	%rd26, g_mask;
	add.s64 	%rd3, %rd26, %rd25;
	or.pred  	%p32, %p30, %p31;
	@%p32 bra 	$L__BB1_24;
	mul.wide.u32 	%rd27, %r17, 4;
	add.s64 	%rd28, %rd1, %rd27;
	ld.global.f32 	%f59, [%rd28];
	ld.const.f32 	%f60, [%rd3];
	fma.rn.f32 	%f75, %f59, %f60, %f75;
$L__BB1_24:
	add.s32 	%r18, %r17, 1;
	setp.lt.s32 	%p33, %r18, 0;
	setp.ge.s32 	%p34, %r18, %r28;
	or.pred  	%p35, %p33, %p34;
	@%p35 bra 	$L__BB1_26;
	mul.wide.u32 	%rd29, %r18, 4;
	add.s64 	%rd30, %rd1, %rd29;
	ld.global.f32 	%f61, [%rd30];
	ld.const.f32 	%f62, [%rd3+4];
	fma.rn.f32 	%f75, %f61, %f62, %f75;
$L__BB1_26:
	add.s32 	%r19, %r17, 2;
	setp.lt.s32 	%p36, %r19, 0;
	setp.ge.s32 	%p37, %r19, %r28;
	or.pred  	%p38, %p36, %p37;
	@%p38 bra 	$L__BB1_28;
	mul.wide.u32 	%rd31, %r19, 4;
	add.s64 	%rd32, %rd1, %rd31;
	ld.global.f32 	%f63, [%rd32];
	ld.const.f32 	%f64, [%rd3+8];
	fma.rn.f32 	%f75, %f63, %f64, %f75;
$L__BB1_28:
	add.s32 	%r20, %r17, 3;
	setp.lt.s32 	%p39, %r20, 0;
	setp.ge.s32 	%p40, %r20, %r28;
	or.pred  	%p41, %p39, %p40;
	@%p41 bra 	$L__BB1_30;
	mul.wide.u32 	%rd33, %r20, 4;
	add.s64 	%rd34, %rd1, %rd33;
	ld.global.f32 	%f65, [%rd34];
	ld.const.f32 	%f66, [%rd3+12];
	fma.rn.f32 	%f75, %f65, %f66, %f75;
$L__BB1_30:
	add.s32 	%r41, %r41, 4;
$L__BB1_31:
	setp.eq.s32 	%p42, %r16, 0;
	@%p42 bra 	$L__BB1_41;
	setp.eq.s32 	%p43, %r16, 1;
	@%p43 bra 	$L__BB1_38;
	add.s32 	%r23, %r2, %r41;
	setp.lt.s32 	%p44, %r23, 0;
	setp.ge.s32 	%p45, %r23, %r28;
	mul.wide.u32 	%rd35, %r41, 4;
	mov.u64 	%rd36, g_mask;
	add.s64 	%rd4, %rd36, %rd35;
	or.pred  	%p46, %p44, %p45;
	@%p46 bra 	$L__BB1_35;
	mul.wide.u32 	%rd37, %r23, 4;
	add.s64 	%rd38, %rd1, %rd37;
	ld.global.f32 	%f68, [%rd38];
	ld.const.f32 	%f69, [%rd4];
	fma.rn.f32 	%f75, %f68, %f69, %f75;
$L__BB1_35:
	add.s32 	%r24, %r23, 1;
	setp.lt.s32 	%p47, %r24, 0;
	setp.ge.s32 	%p48, %r24, %r28;
	or.pred  	%p49, %p47, %p48;
	@%p49 bra 	$L__BB1_37;
	mul.wide.u32 	%rd39, %r24, 4;
	add.s64 	%rd40, %rd1, %rd39;
	ld.global.f32 	%f70, [%rd40];
	ld.const.f32 	%f71, [%rd4+4];
	fma.rn.f32 	%f75, %f70, %f71, %f75;
$L__BB1_37:
	add.s32 	%r41, %r41, 2;
$L__BB1_38:
	and.b32  	%r38, %r29, 1;
	setp.eq.b32 	%p50, %r38, 1;
	not.pred 	%p51, %p50;
	@%p51 bra 	$L__BB1_41;
	add.s32 	%r27, %r2, %r41;
	setp.lt.s32 	%p52, %r27, 0;
	setp.ge.s32 	%p53, %r27, %r28;
	or.pred  	%p54, %p52, %p53;
	@%p54 bra 	$L__BB1_41;
	mul.wide.u32 	%rd41, %r27, 4;
	add.s64 	%rd42, %rd1, %rd41;
	ld.global.f32 	%f72, [%rd42];
	mul.wide.u32 	%rd43, %r41, 4;
	mov.u64 	%rd44, g_mask;
	add.s64 	%rd45, %rd44, %rd43;
	ld.const.f32 	%f73, [%rd45];
	fma.rn.f32 	%f75, %f72, %f73, %f75;
$L__BB1_41:
	cvta.to.global.u64 	%rd46, %rd5;
	mul.wide.s32 	%rd47, %r1, 4;
	add.s64 	%rd48, %rd46, %rd47;
	st.global.f32 	[%rd48], %f75;
	ret;

}
	// .globl	_Z31convolution_kernel_kernel_tiledPfS_ii
.visible .entry _Z31convolution_kernel_kernel_tiledPfS_ii(
	.param .u64 .ptr .align 1 _Z31convolution_kernel_kernel_tiledPfS_ii_param_0,
	.param .u64 .ptr .align 1 _Z31convolution_kernel_kernel_tiledPfS_ii_param_1,
	.param .u32 _Z31convolution_kernel_kernel_tiledPfS_ii_param_2,
	.param .u32 _Z31convolution_kernel_kernel_tiledPfS_ii_param_3
)
{
	.reg .pred 	%p<14>;
	.reg .b32 	%r<71>;
	.reg .b32 	%f<71>;
	.reg .b64 	%rd<27>;
	// demoted variable
	.shared .align 4 .b8 _ZZ31convolution_kernel_kernel_tiledPfS_iiE5s_vec[184];
	ld.param.u64 	%rd6, [_Z31convolution_kernel_kernel_tiledPfS_ii_param_0];
	ld.param.u64 	%rd5, [_Z31convolution_kernel_kernel_tiledPfS_ii_param_1];
	ld.param.u32 	%r21, [_Z31convolution_kernel_kernel_tiledPfS_ii_param_2];
	ld.param.u32 	%r22, [_Z31convolution_kernel_kernel_tiledPfS_ii_param_3];
	cvta.to.global.u64 	%rd1, %rd6;
	mov.u32 	%r23, %ctaid.x;
	mov.u32 	%r1, %ntid.x;
	mul.lo.s32 	%r24, %r23, %r1;
	mov.u32 	%r2, %tid.x;
	add.s32 	%r3, %r24, %r2;
	sub.s32 	%r25, %r24, %r1;
	add.s32 	%r4, %r25, %r2;
	shr.u32 	%r26, %r22, 31;
	add.s32 	%r27, %r22, %r26;
	shr.s32 	%r5, %r27, 1;
	sub.s32 	%r28, %r1, %r5;
	setp.lt.u32 	%p1, %r2, %r28;
	@%p1 bra 	$L__BB2_4;
	setp.gt.s32 	%p2, %r4, -1;
	@%p2 bra 	$L__BB2_3;
	sub.s32 	%r34, %r2, %r1;
	add.s32 	%r35, %r34, %r5;
	shl.b32 	%r36, %r35, 2;
	mov.u32 	%r37, _ZZ31convolution_kernel_kernel_tiledPfS_iiE5s_vec;
	add.s32 	%r38, %r37, %r36;
	mov.b32 	%r39, 0;
	st.shared.u32 	[%r38], %r39;
	bra.uni 	$L__BB2_4;
$L__BB2_3:
	mul.wide.u32 	%rd7, %r4, 4;
	add.s64 	%rd8, %rd1, %rd7;
	ld.global.f32 	%f13, [%rd8];
	sub.s32 	%r29, %r2, %r1;
	add.s32 	%r30, %r29, %r5;
	shl.b32 	%r31, %r30, 2;
	mov.u32 	%r32, _ZZ31convolution_kernel_kernel_tiledPfS_iiE5s_vec;
	add.s32 	%r33, %r32, %r31;
	st.shared.f32 	[%r33], %f13;
$L__BB2_4:
	mul.wide.s32 	%rd9, %r3, 4;
	add.s64 	%rd2, %rd1, %rd9;
	ld.global.f32 	%f14, [%rd2];
	add.s32 	%r40, %r5, %r2;
	shl.b32 	%r41, %r40, 2;
	mov.u32 	%r42, _ZZ31convolution_kernel_kernel_tiledPfS_iiE5s_vec;
	add.s32 	%r6, %r42, %r41;
	st.shared.f32 	[%r6], %f14;
	setp.ge.u32 	%p3, %r2, %r5;
	@%p3 bra 	$L__BB2_8;
	add.s32 	%r43, %r3, %r1;
	setp.lt.s32 	%p4, %r43, %r21;
	@%p4 bra 	$L__BB2_7;
	shl.b32 	%r44, %r1, 2;
	add.s32 	%r45, %r6, %r44;
	mov.b32 	%r46, 0;
	st.shared.u32 	[%r45], %r46;
	bra.uni 	$L__BB2_8;
$L__BB2_7:
	shl.b32 	%r47, %r1, 2;
	cvt.u64.u32 	%rd10, %r47;
	add.s64 	%rd11, %rd2, %rd10;
	ld.global.f32 	%f15, [%rd11];
	add.s32 	%r48, %r6, %r47;
	st.shared.f32 	[%r48], %f15;
$L__BB2_8:
	bar.sync 	0;
	setp.lt.s32 	%p5, %r22, 1;
	@%p5 bra 	$L__BB2_20;
	and.b32  	%r7, %r22, 7;
	setp.lt.u32 	%p6, %r22, 8;
	mov.b32 	%r69, 0;
	@%p6 bra 	$L__BB2_12;
	and.b32  	%r69, %r22, 2147483640;
	neg.s32 	%r67, %r69;
	shl.b32 	%r50, %r2, 2;
	add.s32 	%r52, %r50, %r42;
	add.s32 	%r66, %r52, 16;
	mov.u64 	%rd13, g_mask;
	add.s64 	%rd26, %rd13, 16;
$L__BB2_11:
	.pragma "nounroll";
	ld.const.f32 	%f20, [%rd26+-16];
	ld.shared.f32 	%f21, [%r66+-16];
	fma.rn.f32 	%f22, %f20, %f21, %f70;
	ld.const.f32 	%f23, [%rd26+-12];
	ld.shared.f32 	%f24, [%r66+-12];
	fma.rn.f32 	%f25, %f23, %f24, %f22;
	ld.const.f32 	%f26, [%rd26+-8];
	ld.shared.f32 	%f27, [%r66+-8];
	fma.rn.f32 	%f28, %f26, %f27, %f25;
	ld.const.f32 	%f29, [%rd26+-4];
	ld.shared.f32 	%f30, [%r66+-4];
	fma.rn.f32 	%f31, %f29, %f30, %f28;
	ld.const.f32 	%f32, [%rd26];
	ld.shared.f32 	%f33, [%r66];
	fma.rn.f32 	%f34, %f32, %f33, %f31;
	ld.const.f32 	%f35, [%rd26+4];
	ld.shared.f32 	%f36, [%r66+4];
	fma.rn.f32 	%f37, %f35, %f36, %f34;
	ld.const.f32 	%f38, [%rd26+8];
	ld.shared.f32 	%f39, [%r66+8];
	fma.rn.f32 	%f40, %f38, %f39, %f37;
	ld.const.f32 	%f41, [%rd26+12];
	ld.shared.f32 	%f42, [%r66+12];
	fma.rn.f32 	%f70, %f41, %f42, %f40;
	add.s32 	%r67, %r67, 8;
	add.s64 	%rd26, %rd26, 32;
	add.s32 	%r66, %r66, 32;
	setp.ne.s32 	%p7, %r67, 0;
	@%p7 bra 	$L__BB2_11;
$L__BB2_12:
	setp.eq.s32 	%p8, %r7, 0;
	@%p8 bra 	$L__BB2_20;
	and.b32  	%r16, %r22, 3;
	setp.lt.u32 	%p9, %r7, 4;
	@%p9 bra 	$L__BB2_15;
	mul.wide.u32 	%rd14, %r69, 4;
	mov.u64 	%rd15, g_mask;
	add.s64 	%rd16, %rd15, %rd14;
	ld.const.f32 	%f44, [%rd16];
	add.s32 	%r53, %r69, %r2;
	shl.b32 	%r54, %r53, 2;
	add.s32 	%r56, %r42, %r54;
	ld.shared.f32 	%f45, [%r56];
	fma.rn.f32 	%f46, %f44, %f45, %f70;
	ld.const.f32 	%f47, [%rd16+4];
	ld.shared.f32 	%f48, [%r56+4];
	fma.rn.f32 	%f49, %f47, %f48, %f46;
	ld.const.f32 	%f50, [%rd16+8];
	ld.shared.f32 	%f51, [%r56+8];
	fma.rn.f32 	%f52, %f50, %f51, %f49;
	ld.const.f32 	%f53, [%rd16+12];
	ld.shared.f32 	%f54, [%r56+12];
	fma.rn.f32 	%f70, %f53, %f54, %f52;
	add.s32 	%r69, %r69, 4;
$L__BB2_15:
	setp.eq.s32 	%p10, %r16, 0;
	@%p10 bra 	$L__BB2_20;
	setp.eq.s32 	%p11, %r16, 1;
	@%p11 bra 	$L__BB2_18;
	mul.wide.u32 	%rd17, %r69, 4;
	mov.u64 	%rd18, g_mask;
	add.s64 	%rd19, %rd18, %rd17;
	ld.const.f32 	%f56, [%rd19];
	add.s32 	%r57, %r69, %r2;
	shl.b32 	%r58, %r57, 2;
	add.s32 	%r60, %r42, %r58;
	ld.shared.f32 	%f57, [%r60];
	fma.rn.f32 	%f58, %f56, %f57, %f70;
	ld.const.f32 	%f59, [%rd19+4];
	ld.shared.f32 	%f60, [%r60+4];
	fma.rn.f32 	%f70, %f59, %f60, %f58;
	add.s32 	%r69, %r69, 2;
$L__BB2_18:
	and.b32  	%r61, %r22, 1;
	setp.eq.b32 	%p12, %r61, 1;
	not.pred 	%p13, %p12;
	@%p13 bra 	$L__BB2_20;
	mul.wide.u32 	%rd20, %r69, 4;
	mov.u64 	%rd21, g_mask;
	add.s64 	%rd22, %rd21, %rd20;
	ld.const.f32 	%f61, [%rd22];
	add.s32 	%r62, %r69, %r2;
	shl.b32 	%r63, %r62, 2;
	add.s32 	%r65, %r42, %r63;
	ld.shared.f32 	%f62, [%r65];
	fma.rn.f32 	%f70, %f61, %f62, %f70;
$L__BB2_20:
	cvta.to.global.u64 	%rd23, %rd5;
	add.s64 	%rd25, %rd23, %rd9;
	st.global.f32 	[%rd25], %f70;
	ret;

}


// ===== COMPILED SASS (sm_100) =====

	.target	sm_100

	.elftype	@"ET_EXEC"


//--------------------- .note.nv.tkinfo           --------------------------
	.section	.note.nv.tkinfo,"",@"SHT_NOTE"
	.sectionflags	@"SHF_NOTE_NV_TKINFO"
	.tkinfo
        /*0018*/ 	.word	0x00000002
        /*0030*/ 	.string	""
        /*0030*/ 	.string	"ptxas"
        /*0030*/ 	.string	"Cuda compilation tools, release 13.0, V13.0.88"
        /*0030*/ 	.string	"Build cuda_13.0.r13.0/compiler.36424714_0"
        /*0030*/ 	.string	"-arch sm_100 -m 64 "



//--------------------- .note.nv.cuinfo           --------------------------
	.section	.note.nv.cuinfo,"",@"SHT_NOTE"
	.sectionflags	@"SHF_NOTE_NV_CUINFO"
        /*0018*/ 	.short	0x0002
        /*001a*/ 	.short	0x0064
        /*001c*/ 	.short	0x0082
	.zero		2


//--------------------- .nv.info                  --------------------------
	.section	.nv.info,"",@"SHT_CUDA_INFO"
	.align	4


	//----- nvinfo : EIATTR_REGCOUNT
	.align		4
        /*0000*/ 	.byte	0x04, 0x2f
        /*0002*/ 	.short	(.L_2 - .L_1)
	.align		4
.L_1:
        /*0004*/ 	.word	index@(_Z25convolution_kernel_kernelPfS_S_ii)
        /*0008*/ 	.word	0x00000020


	//----- nvinfo : EIATTR_FRAME_SIZE
	.align		4
.L_2:
        /*000c*/ 	.byte	0x04, 0x11
        /*000e*/ 	.short	(.L_4 - .L_3)
	.align		4
.L_3:
        /*0010*/ 	.word	index@(_Z25convolution_kernel_kernelPfS_S_ii)
        /*0014*/ 	.word	0x00000000


	//----- nvinfo : EIATTR_REGCOUNT
	.align		4
.L_4:
        /*0018*/ 	.byte	0x04, 0x2f
        /*001a*/ 	.short	(.L_6 - .L_5)
	.align		4
.L_5:
        /*001c*/ 	.word	index@(_Z34convolution_kernel_kernel_constantPfS_ii)
        /*0020*/ 	.word	0x00000020


	//----- nvinfo : EIATTR_FRAME_SIZE
	.align		4
.L_6:
        /*0024*/ 	.byte	0x04, 0x11
        /*0026*/ 	.short	(.L_8 - .L_7)
	.align		4
.L_7:
        /*0028*/ 	.word	index@(_Z34convolution_kernel_kernel_constantPfS_ii)
        /*002c*/ 	.word	0x00000000


	//----- nvinfo : EIATTR_REGCOUNT
	.align		4
.L_8:
        /*0030*/ 	.byte	0x04, 0x2f
        /*0032*/ 	.short	(.L_10 - .L_9)
	.align		4
.L_9:
        /*0034*/ 	.word	index@(_Z31convolution_kernel_kernel_tiledPfS_ii)
        /*0038*/ 	.word	0x00000018


	//----- nvinfo : EIATTR_FRAME_SIZE
	.align		4
.L_10:
        /*003c*/ 	.byte	0x04, 0x11
        /*003e*/ 	.short	(.L_12 - .L_11)
	.align		4
.L_11:
        /*0040*/ 	.word	index@(_Z31convolution_kernel_kernel_tiledPfS_ii)
        /*0044*/ 	.word	0x00000000


	//----- nvinfo : EIATTR_MIN_STACK_SIZE
	.align		4
.L_12:
        /*0048*/ 	.byte	0x04, 0x12
        /*004a*/ 	.short	(.L_14 - .L_13)
	.align		4
.L_13:
        /*004c*/ 	.word	index@(_Z31convolution_kernel_kernel_tiledPfS_ii)
        /*0050*/ 	.word	0x00000000


	//----- nvinfo : EIATTR_MIN_STACK_SIZE
	.align		4
.L_14:
        /*0054*/ 	.byte	0x04, 0x12
        /*0056*/ 	.short	(.L_16 - .L_15)
	.align		4
.L_15:
        /*0058*/ 	.word	index@(_Z34convolution_kernel_kernel_constantPfS_ii)
        /*005c*/ 	.word	0x00000000


	//----- nvinfo : EIATTR_MIN_STACK_SIZE
	.align		4
.L_16:
        /*0060*/ 	.byte	0x04, 0x12
        /*0062*/ 	.short	(.L_18 - .L_17)
	.align		4
.L_17:
        /*0064*/ 	.word	index@(_Z25convolution_kernel_kernelPfS_S_ii)
        /*0068*/ 	.word	0x00000000
.L_18:


//--------------------- .nv.compat                --------------------------
	.section	.nv.compat,"",@"SHT_CUDA_COMPAT_INFO"
	.align	4
        /*0000*/ 	.byte	0x02, 0x09, 0x00, 0x00, 0x02, 0x02, 0x01, 0x00, 0x02, 0x05, 0x05, 0x00, 0x03, 0x07, 0x01, 0x01
        /*0010*/ 	.byte	0x02, 0x03, 0x00, 0x00, 0x02, 0x06, 0x01, 0x00, 0x04, 0x0b, 0x08, 0x00, 0x09, 0x00, 0x00, 0x00
        /*0020*/ 	.byte	0x00, 0x00, 0x00, 0x00


//--------------------- .nv.info._Z31convolution_kernel_kernel_tiledPfS_ii --------------------------
	.section	.nv.info._Z31convolution_kernel_kernel_tiledPfS_ii,"",@"SHT_CUDA_INFO"
	.sectionflags	@""
	.align	4


	//----- nvinfo : EIATTR_CUDA_API_VERSION
	.align		4
        /*0000*/ 	.byte	0x04, 0x37
        /*0002*/ 	.short	(.L_20 - .L_19)
.L_19:
        /*0004*/ 	.word	0x00000082


	//----- nvinfo : EIATTR_KPARAM_INFO
	.align		4
.L_20:
        /*0008*/ 	.byte	0x04, 0x17
        /*000a*/ 	.short	(.L_22 - .L_21)
.L_21:
        /*000c*/ 	.word	0x00000000
        /*0010*/ 	.short	0x0003
        /*0012*/ 	.short	0x0014
        /*0014*/ 	.byte	0x00, 0xf0, 0x11, 0x00


	//----- nvinfo : EIATTR_KPARAM_INFO
	.align		4
.L_22:
        /*0018*/ 	.byte	0x04, 0x17
        /*001a*/ 	.short	(.L_24 - .L_23)
.L_23:
        /*001c*/ 	.word	0x00000000
        /*0020*/ 	.short	0x0002
        /*0022*/ 	.short	0x0010
        /*0024*/ 	.byte	0x00, 0xf0, 0x11, 0x00


	//----- nvinfo : EIATTR_KPARAM_INFO
	.align		4
.L_24:
        /*0028*/ 	.byte	0x04, 0x17
        /*002a*/ 	.short	(.L_26 - .L_25)
.L_25:
        /*002c*/ 	.word	0x00000000
        /*0030*/ 	.short	0x0001
        /*0032*/ 	.short	0x0008
        /*0034*/ 	.byte	0x00, 0xf5, 0x21, 0x00


	//----- nvinfo : EIATTR_KPARAM_INFO
	.align		4
.L_26:
        /*0038*/ 	.byte	0x04, 0x17
        /*003a*/ 	.short	(.L_28 - .L_27)
.L_27:
        /*003c*/ 	.word	0x00000000
        /*0040*/ 	.short	0x0000
        /*0042*/ 	.short	0x0000
        /*0044*/ 	.byte	0x00, 0xf5, 0x21, 0x00


	//----- nvinfo : EIATTR_SPARSE_MMA_MASK
	.align		4
.L_28:
        /*0048*/ 	.byte	0x03, 0x50
        /*004a*/ 	.short	0x0000


	//----- nvinfo : EIATTR_MAXREG_COUNT
	.align		4
        /*004c*/ 	.byte	0x03, 0x1b
        /*004e*/ 	.short	0x00ff


	//----- nvinfo : EIATTR_NUM_BARRIERS
	.align		4
        /*0050*/ 	.byte	0x02, 0x4c
        /*0052*/ 	.byte	0x01
	.zero		1


	//----- nvinfo : EIATTR_MERCURY_ISA_VERSION
	.align		4
        /*0054*/ 	.byte	0x03, 0x5f
        /*0056*/ 	.short	0x0101


	//----- nvinfo : EIATTR_VRC_CTA_INIT_COUNT
	.align		4
        /*0058*/ 	.byte	0x02, 0x4a
	.zero		1
	.zero		1


	//----- nvinfo : EIATTR_EXIT_INSTR_OFFSETS
	.align		4
        /*005c*/ 	.byte	0x04, 0x1c
        /*005e*/ 	.short	(.L_30 - .L_29)


	//   ....[0]....
.L_29:
        /*0060*/ 	.word	0x000008a0


	//----- nvinfo : EIATTR_CRS_STACK_SIZE
	.align		4
.L_30:
        /*0064*/ 	.byte	0x04, 0x1e
        /*0066*/ 	.short	(.L_32 - .L_31)
.L_31:
        /*0068*/ 	.word	0x00000000


	//----- nvinfo : EIATTR_CBANK_PARAM_SIZE
	.align		4
.L_32:
        /*006c*/ 	.byte	0x03, 0x19
        /*006e*/ 	.short	0x0018


	//----- nvinfo : EIATTR_PARAM_CBANK
	.align		4
        /*0070*/ 	.byte	0x04, 0x0a
        /*0072*/ 	.short	(.L_34 - .L_33)
	.align		4
.L_33:
        /*0074*/ 	.word	index@(.nv.constant0._Z31convolution_kernel_kernel_tiledPfS_ii)
        /*0078*/ 	.short	0x0380
        /*007a*/ 	.short	0x0018


	//----- nvinfo : EIATTR_SW_WAR
	.align		4
.L_34:
        /*007c*/ 	.byte	0x04, 0x36
        /*007e*/ 	.short	(.L_36 - .L_35)
.L_35:
        /*0080*/ 	.word	0x00000008
.L_36:


//--------------------- .nv.info._Z34convolution_kernel_kernel_constantPfS_ii --------------------------
	.section	.nv.info._Z34convolution_kernel_kernel_constantPfS_ii,"",@"SHT_CUDA_INFO"
	.sectionflags	@""
	.align	4


	//----- nvinfo : EIATTR_CUDA_API_VERSION
	.align		4
        /*0000*/ 	.byte	0x04, 0x37
        /*0002*/ 	.short	(.L_38 - .L_37)
.L_37:
        /*0004*/ 	.word	0x00000082


	//----- nvinfo : EIATTR_KPARAM_INFO
	.align		4
.L_38:
        /*0008*/ 	.byte	0x04, 0x17
        /*000a*/ 	.short	(.L_40 - .L_39)
.L_39:
        /*000c*/ 	.word	0x00000000
        /*0010*/ 	.short	0x0003
        /*0012*/ 	.short	0x0014
        /*0014*/ 	.byte	0x00, 0xf0, 0x11, 0x00


	//----- nvinfo : EIATTR_KPARAM_INFO
	.align		4
.L_40:
        /*0018*/ 	.byte	0x04, 0x17
        /*001a*/ 	.short	(.L_42 - .L_41)
.L_41:
        /*001c*/ 	.word	0x00000000
        /*0020*/ 	.short	0x0002
        /*0022*/ 	.short	0x0010
        /*0024*/ 	.byte	0x00, 0xf0, 0x11, 0x00


	//----- nvinfo : EIATTR_KPARAM_INFO
	.align		4
.L_42:
        /*0028*/ 	.byte	0x04, 0x17
        /*002a*/ 	.short	(.L_44 - .L_43)
.L_43:
        /*002c*/ 	.word	0x00000000
        /*0030*/ 	.short	0x0001
        /*0032*/ 	.short	0x0008
        /*0034*/ 	.byte	0x00, 0xf5, 0x21, 0x00


	//----- nvinfo : EIATTR_KPARAM_INFO
	.align		4
.L_44:
        /*0038*/ 	.byte	0x04, 0x17
        /*003a*/ 	.short	(.L_46 - .L_45)
.L_45:
        /*003c*/ 	.word	0x00000000
        /*0040*/ 	.short	0x0000
        /*0042*/ 	.short	0x0000
        /*0044*/ 	.byte	0x00, 0xf5, 0x21, 0x00


	//----- nvinfo : EIATTR_SPARSE_MMA_MASK
	.align		4
.L_46:
        /*0048*/ 	.byte	0x03, 0x50
        /*004a*/ 	.short	0x0000


	//----- nvinfo : EIATTR_MAXREG_COUNT
	.align		4
        /*004c*/ 	.byte	0x03, 0x1b
        /*004e*/ 	.short	0x00ff


	//----- nvinfo : EIATTR_MERCURY_ISA_VERSION
	.align		4
        /*0050*/ 	.byte	0x03, 0x5f
        /*0052*/ 	.short	0x0101


	//----- nvinfo : EIATTR_VRC_CTA_INIT_COUNT
	.align		4
        /*0054*/ 	.byte	0x02, 0x4a
	.zero		1
	.zero		1


	//----- nvinfo : EIATTR_EXIT_INSTR_OFFSETS
	.align		4
        /*0058*/ 	.byte	0x04, 0x1c
        /*005a*/ 	.short	(.L_48 - .L_47)


	//   ....[0]....
.L_47:
        /*005c*/ 	.word	0x00000ae0


	//----- nvinfo : EIATTR_CRS_STACK_SIZE
	.align		4
.L_48:
        /*0060*/ 	.byte	0x04, 0x1e
        /*0062*/ 	.short	(.L_50 - .L_49)
.L_49:
        /*0064*/ 	.word	0x00000000


	//----- nvinfo : EIATTR_CBANK_PARAM_SIZE
	.align		4
.L_50:
        /*0068*/ 	.byte	0x03, 0x19
        /*006a*/ 	.short	0x0018


	//----- nvinfo : EIATTR_PARAM_CBANK
	.align		4
        /*006c*/ 	.byte	0x04, 0x0a
        /*006e*/ 	.short	(.L_52 - .L_51)
	.align		4
.L_51:
        /*0070*/ 	.word	index@(.nv.constant0._Z34convolution_kernel_kernel_constantPfS_ii)
        /*0074*/ 	.short	0x0380
        /*0076*/ 	.short	0x0018


	//----- nvinfo : EIATTR_SW_WAR
	.align		4
.L_52:
        /*0078*/ 	.byte	0x04, 0x36
        /*007a*/ 	.short	(.L_54 - .L_53)
.L_53:
        /*007c*/ 	.word	0x00000008
.L_54:


//--------------------- .nv.info._Z25convolution_kernel_kernelPfS_S_ii --------------------------
	.section	.nv.info._Z25convolution_kernel_kernelPfS_S_ii,"",@"SHT_CUDA_INFO"
	.sectionflags	@""
	.align	4


	//----- nvinfo : EIATTR_CUDA_API_VERSION
	.align		4
        /*0000*/ 	.byte	0x04, 0x37
        /*0002*/ 	.short	(.L_56 - .L_55)
.L_55:
        /*0004*/ 	.word	0x00000082


	//----- nvinfo : EIATTR_KPARAM_INFO
	.align		4
.L_56:
        /*0008*/ 	.byte	0x04, 0x17
        /*000a*/ 	.short	(.L_58 - .L_57)
.L_57:
        /*000c*/ 	.word	0x00000000
        /*0010*/ 	.short	0x0004
        /*0012*/ 	.short	0x001c
        /*0014*/ 	.byte	0x00, 0xf0, 0x11, 0x00


	//----- nvinfo : EIATTR_KPARAM_INFO
	.align		4
.L_58:
        /*0018*/ 	.byte	0x04, 0x17
        /*001a*/ 	.short	(.L_60 - .L_59)
.L_59:
        /*001c*/ 	.word	0x00000000
        /*0020*/ 	.short	0x0003
        /*0022*/ 	.short	0x0018
        /*0024*/ 	.byte	0x00, 0xf0, 0x11, 0x00


	//----- nvinfo : EIATTR_KPARAM_INFO
	.align		4
.L_60:
        /*0028*/ 	.byte	0x04, 0x17
        /*002a*/ 	.short	(.L_62 - .L_61)
.L_61:
        /*002c*/ 	.word	0x00000000
        /*0030*/ 	.short	0x0002
        /*0032*/ 	.short	0x0010
        /*0034*/ 	.byte	0x00, 0xf5, 0x21, 0x00


	//----- nvinfo : EIATTR_KPARAM_INFO
	.align		4
.L_62:
        /*0038*/ 	.byte	0x04, 0x17
        /*003a*/ 	.short	(.L_64 - .L_63)
.L_63:
        /*003c*/ 	.word	0x00000000
        /*0040*/ 	.short	0x0001
        /*0042*/ 	.short	0x0008
        /*0044*/ 	.byte	0x00, 0xf5, 0x21, 0x00


	//----- nvinfo : EIATTR_KPARAM_INFO
	.align		4
.L_64:
        /*0048*/ 	.byte	0x04, 0x17
        /*004a*/ 	.short	(.L_66 - .L_65)
.L_65:
        /*004c*/ 	.word	0x00000000
        /*0050*/ 	.short	0x0000
        /*0052*/ 	.short	0x0000
        /*0054*/ 	.byte	0x00, 0xf5, 0x21, 0x00


	//----- nvinfo : EIATTR_SPARSE_MMA_MASK
	.align		4
.L_66:
        /*0058*/ 	.byte	0x03, 0x50
        /*005a*/ 	.short	0x0000


	//----- nvinfo : EIATTR_MAXREG_COUNT
	.align		4
        /*005c*/ 	.byte	0x03, 0x1b
        /*005e*/ 	.short	0x00ff


	//----- nvinfo : EIATTR_MERCURY_ISA_VERSION
	.align		4
        /*0060*/ 	.byte	0x03, 0x5f
        /*0062*/ 	.short	0x0101


	//----- nvinfo : EIATTR_VRC_CTA_INIT_COUNT
	.align		4
        /*0064*/ 	.byte	0x02, 0x4a
	.zero		1
	.zero		1


	//----- nvinfo : EIATTR_EXIT_INSTR_OFFSETS
	.align		4
        /*0068*/ 	.byte	0x04, 0x1c
        /*006a*/ 	.short	(.L_68 - .L_67)


	//   ....[0]....
.L_67:
        /*006c*/ 	.word	0x00000b20


	//----- nvinfo : EIATTR_CRS_STACK_SIZE
	.align		4
.L_68:
        /*0070*/ 	.byte	0x04, 0x1e
        /*0072*/ 	.short	(.L_70 - .L_69)
.L_69:
        /*0074*/ 	.word	0x00000000


	//----- nvinfo : EIATTR_CBANK_PARAM_SIZE
	.align		4
.L_70:
        /*0078*/ 	.byte	0x03, 0x19
        /*007a*/ 	.short	0x0020


	//----- nvinfo : EIATTR_PARAM_CBANK
	.align		4
        /*007c*/ 	.byte	0x04, 0x0a
        /*007e*/ 	.short	(.L_72 - .L_71)
	.align		4
.L_71:
        /*0080*/ 	.word	index@(.nv.constant0._Z25convolution_kernel_kernelPfS_S_ii)
        /*0084*/ 	.short	0x0380
        /*0086*/ 	.short	0x0020


	//----- nvinfo : EIATTR_SW_WAR
	.align		4
.L_72:
        /*0088*/ 	.byte	0x04, 0x36
        /*008a*/ 	.short	(.L_74 - .L_73)
.L_73:
        /*008c*/ 	.word	0x00000008
.L_74:


//--------------------- .nv.callgraph             --------------------------
	.section	.nv.callgraph,"",@"SHT_CUDA_CALLGRAPH"
	.align	4
	.sectionentsize	8
	.align		4
        /*0000*/ 	.word	0x00000000
	.align		4
        /*0004*/ 	.word	0xffffffff
	.align		4
        /*0008*/ 	.word	0x00000000
	.align		4
        /*000c*/ 	.word	0xfffffffe
	.align		4
        /*0010*/ 	.word	0x00000000
	.align		4
        /*0014*/ 	.word	0xfffffffd
	.align		4
        /*0018*/ 	.word	0x00000000
	.align		4
        /*001c*/ 	.word	0xfffffffc


//--------------------- .nv.constant3             --------------------------
	.section	.nv.constant3,"a",@progbits
	.align	4
.nv.constant3:
	.type		g_mask,@object
	.size		g_mask,(.L_0 - g_mask)
g_mask:
	.zero		60
.L_0:


//--------------------- .text._Z31convolution_kernel_kernel_tiledPfS_ii --------------------------
	.section	.text._Z31convolution_kernel_kernel_tiledPfS_ii,"ax",@progbits
	.align	128
        .global         _Z31convolution_kernel_kernel_tiledPfS_ii
        .type           _Z31convolution_kernel_kernel_tiledPfS_ii,@function
        .size           _Z31convolution_kernel_kernel_tiledPfS_ii,(.L_x_24 - _Z31convolution_kernel_kernel_tiledPfS_ii)
        .other          _Z31convolution_kernel_kernel_tiledPfS_ii,@"STO_CUDA_ENTRY STV_DEFAULT"
_Z31convolution_kernel_kernel_tiledPfS_ii:
.text._Z31convolution_kernel_kernel_tiledPfS_ii:
[----:B------:R-:W-:Y:S01]  /*0000*/  LDC R1, c[0x0][0x37c] ;  /* 0x0000df00ff017b82 */ /* 0x000fe20000000800 */
[----:B------:R-:W0:Y:S01]  /*0010*/  S2R R4, SR_TID.X ;  /* 0x0000000000047919 */ /* 0x000e220000002100 */
[----:B------:R-:W1:Y:S06]  /*0020*/  LDCU UR7, c[0x0][0x360] ;  /* 0x00006c00ff0777ac */ /* 0x000e6c0008000800 */
[----:B------:R-:W0:Y:S01]  /*0030*/  S2UR UR6, SR_CTAID.X ;  /* 0x00000000000679c3 */ /* 0x000e220000002500 */
[----:B------:R-:W2:Y:S07]  /*0040*/  LDCU.64 UR12, c[0x0][0x358] ;  /* 0x00006b00ff0c77ac */ /* 0x000eae0008000a00 */
[----:B------:R-:W0:Y:S08]  /*0050*/  LDC R12, c[0x0][0x360] ;  /* 0x0000d800ff0c7b82 */ /* 0x000e300000000800 */
[----:B------:R-:W3:Y:S08]  /*0060*/  LDC.64 R2, c[0x0][0x380] ;  /* 0x0000e000ff027b82 */ /* 0x000ef00000000a00 */
[----:B------:R-:W4:Y:S01]  /*0070*/  LDC R5, c[0x0][0x394] ;  /* 0x0000e500ff057b82 */ /* 0x000f220000000800 */
[----:B0-----:R-:W-:-:S04]  /*0080*/  IMAD R0, R12, UR6, R4 ;  /* 0x000000060c007c24 */ /* 0x001fc8000f8e0204 */
[----:B---3--:R-:W-:-:S05]  /*0090*/  IMAD.WIDE R2, R0, 0x4, R2 ;  /* 0x0000000400027825 */ /* 0x008fca00078e0202 */
[----:B--2---:R0:W5:Y:S01]  /*00a0*/  LDG.E R8, desc[UR12][R2.64] ;  /* 0x0000000c02087981 */ /* 0x004162000c1e1900 */
[----:B------:R-:W-:Y:S01]  /*00b0*/  BSSY.RECONVERGENT B0, `(.L_x_0) ;  /* 0x0000019000007945 */ /* 0x000fe20003800200 */
[----:B----4-:R-:W-:-:S04]  /*00c0*/  LEA.HI R6, R5, R5, RZ, 0x1 ;  /* 0x0000000505067211 */ /* 0x010fc800078f08ff */
[----:B------:R-:W-:-:S04]  /*00d0*/  SHF.R.S32.HI R11, RZ, 0x1, R6 ;  /* 0x00000001ff0b7819 */ /* 0x000fc80000011406 */
[----:B-1----:R-:W-:-:S04]  /*00e0*/  IADD3 R7, PT, PT, -R11, UR7, RZ ;  /* 0x000000070b077c10 */ /* 0x002fc8000fffe1ff */
[----:B------:R-:W-:-:S13]  /*00f0*/  ISETP.GE.U32.AND P0, PT, R4, R7, PT ;  /* 0x000000070400720c */ /* 0x000fda0003f06070 */
[----:B0-----:R-:W-:Y:S05]  /*0100*/  @!P0 BRA `(.L_x_1) ;  /* 0x00000000004c8947 */ /* 0x001fea0003800000 */
[----:B------:R-:W-:-:S06]  /*0110*/  UIMAD UR4, UR6, UR7, -UR7 ;  /* 0x00000007060472a4 */ /* 0x000fcc000f8e0a07 */
[----:B------:R-:W-:-:S05]  /*0120*/  VIADD R9, R4, UR4 ;  /* 0x0000000404097c36 */ /* 0x000fca0008000000 */
[----:B------:R-:W-:-:S13]  /*0130*/  ISETP.GT.AND P0, PT, R9, -0x1, PT ;  /* 0xffffffff0900780c */ /* 0x000fda0003f04270 */
[----:B------:R-:W0:Y:S01]  /*0140*/  @!P0 S2R R10, SR_CgaCtaId ;  /* 0x00000000000a8919 */ /* 0x000e220000008800 */
[----:B------:R-:W-:Y:S02]  /*0150*/  @!P0 MOV R7, 0x400 ;  /* 0x0000040000078802 */ /* 0x000fe40000000f00 */
[----:B------:R-:W-:Y:S02]  /*0160*/  @!P0 IADD3 R6, PT, PT, R11, -UR7, R4 ;  /* 0x800000070b068c10 */ /* 0x000fe4000fffe004 */
[----:B0-----:R-:W-:-:S05]  /*0170*/  @!P0 LEA R7, R10, R7, 0x18 ;  /* 0x000000070a078211 */ /* 0x001fca00078ec0ff */
[----:B------:R-:W-:-:S05]  /*0180*/  @!P0 IMAD R6, R6, 0x4, R7 ;  /* 0x0000000406068824 */ /* 0x000fca00078e0207 */
[----:B------:R0:W-:Y:S01]  /*0190*/  @!P0 STS [R6], RZ ;  /* 0x000000ff06008388 */ /* 0x0001e20000000800 */
[----:B------:R-:W-:Y:S05]  /*01a0*/  @!P0 BRA `(.L_x_1) ;  /* 0x0000000000248947 */ /* 0x000fea0003800000 */
[----:B0-----:R-:W0:Y:S02]  /*01b0*/  LDC.64 R6, c[0x0][0x380] ;  /* 0x0000e000ff067b82 */ /* 0x001e240000000a00 */
[----:B0-----:R-:W-:-:S06]  /*01c0*/  IMAD.WIDE.U32 R6, R9, 0x4, R6 ;  /* 0x0000000409067825 */ /* 0x001fcc00078e0006 */
[----:B------:R-:W2:Y:S01]  /*01d0*/  LDG.E R6, desc[UR12][R6.64] ;  /* 0x0000000c06067981 */ /* 0x000ea2000c1e1900 */
[----:B------:R-:W0:Y:S01]  /*01e0*/  S2UR UR5, SR_CgaCtaId ;  /* 0x00000000000579c3 */ /* 0x000e220000008800 */
[----:B------:R-:W-:Y:S01]  /*01f0*/  UMOV UR4, 0x400 ;  /* 0x0000040000047882 */ /* 0x000fe20000000000 */
[----:B------:R-:W-:Y:S01]  /*0200*/  IADD3 R9, PT, PT, R11, -UR7, R4 ;  /* 0x800000070b097c10 */ /* 0x000fe2000fffe004 */
[----:B0-----:R-:W-:-:S06]  /*0210*/  ULEA UR4, UR5, UR4, 0x18 ;  /* 0x0000000405047291 */ /* 0x001fcc000f8ec0ff */
[----:B------:R-:W-:-:S05]  /*0220*/  LEA R9, R9, UR4, 0x2 ;  /* 0x0000000409097c11 */ /* 0x000fca000f8e10ff */
[----:B--2---:R1:W-:Y:S02]  /*0230*/  STS [R9], R6 ;  /* 0x0000000609007388 */ /* 0x0043e40000000800 */
.L_x_1:
[----:B------:R-:W-:Y:S05]  /*0240*/  BSYNC.RECONVERGENT B0 ;  /* 0x0000000000007941 */ /* 0x000fea0003800200 */
.L_x_0:
[----:B------:R-:W2:Y:S01]  /*0250*/  S2UR UR5, SR_CgaCtaId ;  /* 0x00000000000579c3 */ /* 0x000ea20000008800 */
[----:B------:R-:W-:Y:S01]  /*0260*/  UMOV UR4, 0x400 ;  /* 0x0000040000047882 */ /* 0x000fe20000000000 */
[----:B01----:R-:W-:Y:S01]  /*0270*/  IMAD.IADD R6, R11, 0x1, R4 ;  /* 0x000000010b067824 */ /* 0x003fe200078e0204 */
[----:B------:R-:W-:Y:S01]  /*0280*/  ISETP.GE.U32.AND P0, PT, R4, R11, PT ;  /* 0x0000000b0400720c */ /* 0x000fe20003f06070 */
[----:B------:R-:W-:Y:S01]  /*0290*/  BSSY.RECONVERGENT B0, `(.L_x_2) ;  /* 0x0000010000007945 */ /* 0x000fe20003800200 */
[----:B--2---:R-:W-:-:S06]  /*02a0*/  ULEA UR4, UR5, UR4, 0x18 ;  /* 0x0000000405047291 */ /* 0x004fcc000f8ec0ff */
[----:B------:R-:W-:-:S05]  /*02b0*/  LEA R7, R6, UR4, 0x2 ;  /* 0x0000000406077c11 */ /* 0x000fca000f8e10ff */
[----:B-----5:R0:W-:Y:S01]  /*02c0*/  STS [R7], R8 ;  /* 0x0000000807007388 */ /* 0x0201e20000000800 */
[----:B------:R-:W-:Y:S05]  /*02d0*/  @P0 BRA `(.L_x_3) ;  /* 0x00000000002c0947 */ /* 0x000fea0003800000 */
[----:B------:R-:W1:Y:S01]  /*02e0*/  LDCU UR5, c[0x0][0x390] ;  /* 0x00007200ff0577ac */ /* 0x000e620008000800 */
[----:B------:R-:W-:-:S04]  /*02f0*/  IADD3 R6, PT, PT, R0, UR7, RZ ;  /* 0x0000000700067c10 */ /* 0x000fc8000fffe0ff */
[----:B-1----:R-:W-:-:S13]  /*0300*/  ISETP.GE.AND P0, PT, R6, UR5, PT ;  /* 0x0000000506007c0c */ /* 0x002fda000bf06270 */
[----:B------:R-:W-:-:S05]  /*0310*/  @P0 IMAD R6, R12, 0x4, R7 ;  /* 0x000000040c060824 */ /* 0x000fca00078e0207 */
[----:B------:R1:W-:Y:S01]  /*0320*/  @P0 STS [R6], RZ ;  /* 0x000000ff06000388 */ /* 0x0003e20000000800 */
[----:B------:R-:W-:Y:S05]  /*0330*/  @P0 BRA `(.L_x_3) ;  /* 0x0000000000140947 */ /* 0x000fea0003800000 */
[----:B------:R-:W-:-:S06]  /*0340*/  USHF.L.U32 UR5, UR7, 0x2, URZ ;  /* 0x0000000207057899 */ /* 0x000fcc00080006ff */
[----:B------:R-:W-:-:S05]  /*0350*/  IADD3 R2, P0, PT, R2, UR5, RZ ;  /* 0x0000000502027c10 */ /* 0x000fca000ff1e0ff */
[----:B------:R-:W-:-:S05]  /*0360*/  IMAD.X R3, RZ, RZ, R3, P0 ;  /* 0x000000ffff037224 */ /* 0x000fca00000e0603 */
[----:B------:R-:W2:Y:S04]  /*0370*/  LDG.E R2, desc[UR12][R2.64] ;  /* 0x0000000c02027981 */ /* 0x000ea8000c1e1900 */
[----:B--2---:R2:W-:Y:S02]  /*0380*/  STS [R7+UR5], R2 ;  /* 0x0000000207007988 */ /* 0x0045e40008000805 */
.L_x_3:
[----:B------:R-:W-:Y:S05]  /*0390*/  BSYNC.RECONVERGENT B0 ;  /* 0x0000000000007941 */ /* 0x000fea0003800200 */
.L_x_2:
[----:B------:R-:W-:Y:S01]  /*03a0*/  BAR.SYNC.DEFER_BLOCKING 0x0 ;  /* 0x0000000000007b1d */ /* 0x000fe20000010000 */
[----:B------:R-:W-:-:S13]  /*03b0*/  ISETP.GE.AND P0, PT, R5, 0x1, PT ;  /* 0x000000010500780c */ /* 0x000fda0003f06270 */
[----:B------:R-:W-:Y:S05]  /*03c0*/  @!P0 BRA `(.L_x_4) ;  /* 0x0000000400288947 */ /* 0x000fea0003800000 */
[C---:B------:R-:W-:Y:S01]  /*03d0*/  ISETP.GE.U32.AND P1, PT, R5.reuse, 0x8, PT ;  /* 0x000000080500780c */ /* 0x040fe20003f26070 */
[----:B------:R-:W-:Y:S01]  /*03e0*/  IMAD.MOV.U32 R3, RZ, RZ, RZ ;  /* 0x000000ffff037224 */ /* 0x000fe200078e00ff */
[----:B------:R-:W-:-:S04]  /*03f0*/  LOP3.LUT R10, R5, 0x7, RZ, 0xc0, !PT ;  /* 0x00000007050a7812 */ /* 0x000fc800078ec0ff */
[----:B------:R-:W-:-:S07]  /*0400*/  ISETP.NE.AND P0, PT, R10, RZ, PT ;  /* 0x000000ff0a00720c */ /* 0x000fce0003f05270 */
[----:B------:R-:W-:Y:S06]  /*0410*/  @!P1 BRA `(.L_x_5) ;  /* 0x0000000000789947 */ /* 0x000fec0003800000 */
[----:B--2---:R-:W-:Y:S01]  /*0420*/  LEA R2, R4, UR4, 0x2 ;  /* 0x0000000404027c11 */ /* 0x004fe2000f8e10ff */
[----:B------:R-:W-:Y:S01]  /*0430*/  UMOV UR5, 0x10 ;  /* 0x0000001000057882 */ /* 0x000fe20000000000 */
[----:B------:R-:W-:Y:S02]  /*0440*/  LOP3.LUT R3, R5, 0x7ffffff8, RZ, 0xc0, !PT ;  /* 0x7ffffff805037812 */ /* 0x000fe400078ec0ff */
[----:B-1----:R-:W-:-:S03]  /*0450*/  IADD3 R6, PT, PT, R2, 0x10, RZ ;  /* 0x0000001002067810 */ /* 0x002fc60007ffe0ff */
[----:B------:R-:W-:-:S07]  /*0460*/  IMAD.MOV R2, RZ, RZ, -R3 ;  /* 0x000000ffff027224 */ /* 0x000fce00078e0a03 */
.L_x_6:
[----:B0-----:R-:W0:Y:S01]  /*0470*/  LDS R8, [R6+-0x10] ;  /* 0xfffff00006087984 */ /* 0x001e220000000800 */
[----:B------:R-:W0:Y:S01]  /*0480*/  LDCU.64 UR6, c[0x3][UR5+-0x10] ;  /* 0x00fffe00050677ac */ /* 0x000e220008000a00 */
[----:B------:R-:W-:Y:S02]  /*0490*/  VIADD R2, R2, 0x8 ;  /* 0x0000000802027836 */ /* 0x000fe40000000000 */
[----:B------:R-:W1:Y:S01]  /*04a0*/  LDS R9, [R6+-0xc] ;  /* 0xfffff40006097984 */ /* 0x000e620000000800 */
[----:B------:R-:W2:Y:S02]  /*04b0*/  LDCU.64 UR8, c[0x3][UR5+-0x8] ;  /* 0x00ffff00050877ac */ /* 0x000ea40008000a00 */
[----:B------:R-:W-:Y:S01]  /*04c0*/  ISETP.NE.AND P1, PT, R2, RZ, PT ;  /* 0x000000ff0200720c */ /* 0x000fe20003f25270 */
[----:B------:R-:W2:Y:S01]  /*04d0*/  LDS R11, [R6+-0x8] ;  /* 0xfffff800060b7984 */ /* 0x000ea20000000800 */
[----:B------:R-:W3:Y:S03]  /*04e0*/  LDCU.64 UR10, c[0x3][UR5] ;  /* 0x00c00000050a77ac */ /* 0x000ee60008000a00 */
[----:B------:R-:W4:Y:S04]  /*04f0*/  LDS R13, [R6+-0x4] ;  /* 0xfffffc00060d7984 */ /* 0x000f280000000800 */
[----:B------:R-:W3:Y:S04]  /*0500*/  LDS R15, [R6] ;  /* 0x00000000060f7984 */ /* 0x000ee80000000800 */
[----:B------:R-:W5:Y:S04]  /*0510*/  LDS R17, [R6+0x4] ;  /* 0x0000040006117984 */ /* 0x000f680000000800 */
[----:B------:R-:W5:Y:S04]  /*0520*/  LDS R19, [R6+0x8] ;  /* 0x0000080006137984 */ /* 0x000f680000000800 */
[----:B------:R0:W5:Y:S02]  /*0530*/  LDS R21, [R6+0xc] ;  /* 0x00000c0006157984 */ /* 0x0001640000000800 */
[----:B0-----:R-:W-:-:S02]  /*0540*/  VIADD R6, R6, 0x20 ;  /* 0x0000002006067836 */ /* 0x001fc40000000000 */
[----:B------:R-:W-:-:S04]  /*0550*/  FFMA R8, R8, UR6, R7 ;  /* 0x0000000608087c23 */ /* 0x000fc80008000007 */
[----:B-1----:R-:W-:Y:S01]  /*0560*/  FFMA R8, R9, UR7, R8 ;  /* 0x0000000709087c23 */ /* 0x002fe20008000008 */
[----:B------:R-:W0:Y:S03]  /*0570*/  LDCU.64 UR6, c[0x3][UR5+0x8] ;  /* 0x00c00100050677ac */ /* 0x000e260008000a00 */
[----:B--2---:R-:W-:Y:S01]  /*0580*/  FFMA R8, R11, UR8, R8 ;  /* 0x000000080b087c23 */ /* 0x004fe20008000008 */
[----:B------:R-:W-:-:S03]  /*0590*/  UIADD3 UR5, UPT, UPT, UR5, 0x20, URZ ;  /* 0x0000002005057890 */ /* 0x000fc6000fffe0ff */
[----:B----4-:R-:W-:-:S04]  /*05a0*/  FFMA R8, R13, UR9, R8 ;  /* 0x000000090d087c23 */ /* 0x010fc80008000008 */
[----:B---3--:R-:W-:-:S04]  /*05b0*/  FFMA R8, R15, UR10, R8 ;  /* 0x0000000a0f087c23 */ /* 0x008fc80008000008 */
[----:B-----5:R-:W-:-:S04]  /*05c0*/  FFMA R8, R17, UR11, R8 ;  /* 0x0000000b11087c23 */ /* 0x020fc80008000008 */
[----:B0-----:R-:W-:-:S04]  /*05d0*/  FFMA R8, R19, UR6, R8 ;  /* 0x0000000613087c23 */ /* 0x001fc80008000008 */
[----:B------:R-:W-:Y:S01]  /*05e0*/  FFMA R7, R21, UR7, R8 ;  /* 0x0000000715077c23 */ /* 0x000fe20008000008 */
[----:B------:R-:W-:Y:S06]  /*05f0*/  @P1 BRA `(.L_x_6) ;  /* 0xfffffffc009c1947 */ /* 0x000fec000383ffff */
.L_x_5:
[----:B------:R-:W-:Y:S05]  /*0600*/  @!P0 BRA `(.L_x_4) ;  /* 0x0000000000988947 */ /* 0x000fea0003800000 */
[----:B------:R-:W-:Y:S02]  /*0610*/  ISETP.GE.U32.AND P0, PT, R10, 0x4, PT ;  /* 0x000000040a00780c */ /* 0x000fe40003f06070 */
[----:B------:R-:W-:-:S04]  /*0620*/  LOP3.LUT R16, R5, 0x3, RZ, 0xc0, !PT ;  /* 0x0000000305107812 */ /* 0x000fc800078ec0ff */
[----:B------:R-:W-:-:S07]  /*0630*/  ISETP.NE.AND P1, PT, R16, RZ, PT ;  /* 0x000000ff1000720c */ /* 0x000fce0003f25270 */
[----:B------:R-:W-:Y:S06]  /*0640*/  @!P0 BRA `(.L_x_7) ;  /* 0x0000000000388947 */ /* 0x000fec0003800000 */
[----:B--2---:R-:W-:-:S04]  /*0650*/  IADD3 R2, PT, PT, R3, R4, RZ ;  /* 0x0000000403027210 */ /* 0x004fc80007ffe0ff */
[----:B-1----:R-:W-:Y:S01]  /*0660*/  LEA R6, R2, UR4, 0x2 ;  /* 0x0000000402067c11 */ /* 0x002fe2000f8e10ff */
[C---:B------:R-:W-:Y:S02]  /*0670*/  IMAD.SHL.U32 R2, R3.reuse, 0x4, RZ ;  /* 0x0000000403027824 */ /* 0x040fe400078e00ff */
[----:B------:R-:W-:Y:S02]  /*0680*/  VIADD R3, R3, 0x4 ;  /* 0x0000000403037836 */ /* 0x000fe40000000000 */
[----:B------:R-:W1:Y:S01]  /*0690*/  LDS R12, [R6] ;  /* 0x00000000060c7984 */ /* 0x000e620000000800 */
[----:B------:R-:W1:Y:S03]  /*06a0*/  LDC.64 R10, c[0x3][R2] ;  /* 0x00c00000020a7b82 */ /* 0x000e660000000a00 */
[----:B------:R-:W2:Y:S04]  /*06b0*/  LDS R13, [R6+0x4] ;  /* 0x00000400060d7984 */ /* 0x000ea80000000800 */
[----:B------:R-:W3:Y:S01]  /*06c0*/  LDS R14, [R6+0x8] ;  /* 0x00000800060e7984 */ /* 0x000ee20000000800 */
[----:B0-----:R-:W3:Y:S03]  /*06d0*/  LDC.64 R8, c[0x3][R2+0x8] ;  /* 0x00c0020002087b82 */ /* 0x001ee60000000a00 */
[----:B------:R-:W0:Y:S01]  /*06e0*/  LDS R15, [R6+0xc] ;  /* 0x00000c00060f7984 */ /* 0x000e220000000800 */
[----:B-1----:R-:W-:-:S04]  /*06f0*/  FFMA R10, R10, R12, R7 ;  /* 0x0000000c0a0a7223 */ /* 0x002fc80000000007 */
[----:B--2---:R-:W-:-:S04]  /*0700*/  FFMA R11, R11, R13, R10 ;  /* 0x0000000d0b0b7223 */ /* 0x004fc8000000000a */
[----:B---3--:R-:W-:-:S04]  /*0710*/  FFMA R8, R8, R14, R11 ;  /* 0x0000000e08087223 */ /* 0x008fc8000000000b */
[----:B0-----:R-:W-:-:S07]  /*0720*/  FFMA R7, R9, R15, R8 ;  /* 0x0000000f09077223 */ /* 0x001fce0000000008 */
.L_x_7:
[----:B------:R-:W-:Y:S05]  /*0730*/  @!P1 BRA `(.L_x_4) ;  /* 0x00000000004c9947 */ /* 0x000fea0003800000 */
[----:B------:R-:W-:Y:S02]  /*0740*/  ISETP.NE.AND P0, PT, R16, 0x1, PT ;  /* 0x000000011000780c */ /* 0x000fe40003f05270 */
[----:B------:R-:W-:-:S04]  /*0750*/  LOP3.LUT R5, R5, 0x1, RZ, 0xc0, !PT ;  /* 0x0000000105057812 */ /* 0x000fc800078ec0ff */
[----:B------:R-:W-:-:S07]  /*0760*/  ISETP.NE.U32.AND P1, PT, R5, 0x1, PT ;  /* 0x000000010500780c */ /* 0x000fce0003f25070 */
[----:B------:R-:W-:Y:S06]  /*0770*/  @!P0 BRA `(.L_x_8) ;  /* 0x0000000000248947 */ /* 0x000fec0003800000 */
[----:B--2---:R-:W-:-:S04]  /*0780*/  IADD3 R2, PT, PT, R3, R4, RZ ;  /* 0x0000000403027210 */ /* 0x004fc80007ffe0ff */
[----:B------:R-:W-:Y:S01]  /*0790*/  LEA R5, R2, UR4, 0x2 ;  /* 0x0000000402057c11 */ /* 0x000fe2000f8e10ff */
[C---:B------:R-:W-:Y:S02]  /*07a0*/  IMAD.SHL.U32 R2, R3.reuse, 0x4, RZ ;  /* 0x0000000403027824 */ /* 0x040fe400078e00ff */
[----:B------:R-:W-:Y:S02]  /*07b0*/  VIADD R3, R3, 0x2 ;  /* 0x0000000203037836 */ /* 0x000fe40000000000 */
[----:B-1----:R-:W1:Y:S01]  /*07c0*/  LDS R6, [R5] ;  /* 0x0000000005067984 */ /* 0x002e620000000800 */
[----:B0-----:R-:W1:Y:S03]  /*07d0*/  LDC.64 R8, c[0x3][R2] ;  /* 0x00c0000002087b82 */ /* 0x001e660000000a00 */
[----:B------:R-:W0:Y:S01]  /*07e0*/  LDS R10, [R5+0x4] ;  /* 0x00000400050a7984 */ /* 0x000e220000000800 */
[----:B-1----:R-:W-:-:S04]  /*07f0*/  FFMA R6, R8, R6, R7 ;  /* 0x0000000608067223 */ /* 0x002fc80000000007 */
[----:B0-----:R-:W-:-:S07]  /*0800*/  FFMA R7, R9, R10, R6 ;  /* 0x0000000a09077223 */ /* 0x001fce0000000006 */
.L_x_8:
[----:B------:R-:W-:Y:S01]  /*0810*/  @!P1 IADD3 R4, PT, PT, R4, R3, RZ ;  /* 0x0000000304049210 */ /* 0x000fe20007ffe0ff */
[----:B------:R-:W-:-:S03]  /*0820*/  @!P1 IMAD.SHL.U32 R3, R3, 0x4, RZ ;  /* 0x0000000403039824 */ /* 0x000fc600078e00ff */
[----:B------:R-:W-:Y:S01]  /*0830*/  @!P1 LEA R4, R4, UR4, 0x2 ;  /* 0x0000000404049c11 */ /* 0x000fe2000f8e10ff */
[----:B--2---:R-:W0:Y:S05]  /*0840*/  @!P1 LDC R2, c[0x3][R3] ;  /* 0x00c0000003029b82 */ /* 0x004e2a0000000800 */
[----:B------:R-:W0:Y:S02]  /*0850*/  @!P1 LDS R4, [R4] ;  /* 0x0000000004049984 */ /* 0x000e240000000800 */
[----:B0-----:R-:W-:-:S07]  /*0860*/  @!P1 FFMA R7, R2, R4, R7 ;  /* 0x0000000402079223 */ /* 0x001fce0000000007 */
.L_x_4:
[----:B--2---:R-:W2:Y:S02]  /*0870*/  LDC.64 R2, c[0x0][0x388] ;  /* 0x0000e200ff027b82 */ /* 0x004ea40000000a00 */
[----:B--2---:R-:W-:-:S05]  /*0880*/  IMAD.WIDE R2, R0, 0x4, R2 ;  /* 0x0000000400027825 */ /* 0x004fca00078e0202 */
[----:B------:R-:W-:Y:S01]  /*0890*/  STG.E desc[UR12][R2.64], R7 ;  /* 0x0000000702007986 */ /* 0x000fe2000c10190c */
[----:B------:R-:W-:Y:S05]  /*08a0*/  EXIT ;  /* 0x000000000000794d */ /* 0x000fea0003800000 */
.L_x_9:
[----:B------:R-:W-:-:S00]  /*08b0*/  BRA `(.L_x_9) ;  /* 0xfffffffc00fc7947 */ /* 0x000fc0000383ffff */
[----:B------:R-:W-:-:S00]  /*08c0*/  NOP ;  /* 0x0000000000007918 */ /* 0x000fc00000000000 */
        /* <DEDUP_REMOVED lines=11> */
.L_x_24:


//--------------------- .text._Z34convolution_kernel_kernel_constantPfS_ii --------------------------
	.section	.text._Z34convolution_kernel_kernel_constantPfS_ii,"ax",@progbits
	.align	128
        .global         _Z34convolution_kernel_kernel_constantPfS_ii
        .type           _Z34convolution_kernel_kernel_constantPfS_ii,@function
        .size           _Z34convolution_kernel_kernel_constantPfS_ii,(.L_x_25 - _Z34convolution_kernel_kernel_constantPfS_ii)
        .other          _Z34convolution_kernel_kernel_constantPfS_ii,@"STO_CUDA_ENTRY STV_DEFAULT"
_Z34convolution_kernel_kernel_constantPfS_ii:
.text._Z34convolution_kernel_kernel_constantPfS_ii:
[----:B------:R-:W-:Y:S01]  /*0000*/  LDC R1, c[0x0][0x37c] ;  /* 0x0000df00ff017b82 */ /* 0x000fe20000000800 */
[----:B------:R-:W0:Y:S01]  /*0010*/  S2R R3, SR_TID.X ;  /* 0x0000000000037919 */ /* 0x000e220000002100 */
[----:B------:R-:W1:Y:S06]  /*0020*/  LDCU UR5, c[0x0][0x394] ;  /* 0x00007280ff0577ac */ /* 0x000e6c0008000800 */
[----:B------:R-:W0:Y:S01]  /*0030*/  S2UR UR4, SR_CTAID.X ;  /* 0x00000000000479c3 */ /* 0x000e220000002500 */
[----:B------:R-:W-:Y:S01]  /*0040*/  HFMA2 R0, -RZ, RZ, 0, 0 ;  /* 0x00000000ff007431 */ /* 0x000fe200000001ff */
[----:B------:R-:W2:Y:S06]  /*0050*/  LDCU.64 UR8, c[0x0][0x358] ;  /* 0x00006b00ff0877ac */ /* 0x000eac0008000a00 */
[----:B------:R-:W0:Y:S01]  /*0060*/  LDC R2, c[0x0][0x360] ;  /* 0x0000d800ff027b82 */ /* 0x000e220000000800 */
[----:B-1----:R-:W-:Y:S01]  /*0070*/  UISETP.GE.AND UP0, UPT, UR5, 0x1, UPT ;  /* 0x000000010500788c */ /* 0x002fe2000bf06270 */
[----:B0-----:R-:W-:-:S08]  /*0080*/  IMAD R2, R2, UR4, R3 ;  /* 0x0000000402027c24 */ /* 0x001fd0000f8e0203 */
[----:B--2---:R-:W-:Y:S05]  /*0090*/  BRA.U !UP0, `(.L_x_10) ;  /* 0x0000000908847547 */ /* 0x004fea000b800000 */
[----:B------:R-:W-:Y:S01]  /*00a0*/  UISETP.GE.U32.AND UP0, UPT, UR5, 0x8, UPT ;  /* 0x000000080500788c */ /* 0x000fe2000bf06070 */
[----:B------:R-:W-:Y:S01]  /*00b0*/  MOV R0, RZ ;  /* 0x000000ff00007202 */ /* 0x000fe20000000f00 */
[----:B------:R-:W-:Y:S01]  /*00c0*/  ULEA.HI UR4, UR5, UR5, URZ, 0x1 ;  /* 0x0000000505047291 */ /* 0x000fe2000f8f08ff */
[----:B------:R-:W-:Y:S01]  /*00d0*/  IMAD.MOV.U32 R3, RZ, RZ, RZ ;  /* 0x000000ffff037224 */ /* 0x000fe200078e00ff */
[----:B------:R-:W-:Y:S02]  /*00e0*/  ULOP3.LUT UR6, UR5, 0x7, URZ, 0xc0, !UPT ;  /* 0x0000000705067892 */ /* 0x000fe4000f8ec0ff */
[----:B------:R-:W-:Y:S02]  /*00f0*/  USHF.R.S32.HI UR4, URZ, 0x1, UR4 ;  /* 0x00000001ff047899 */ /* 0x000fe40008011404 */
[----:B------:R-:W-:-:S04]  /*0100*/  UISETP.NE.AND UP1, UPT, UR6, URZ, UPT ;  /* 0x000000ff0600728c */ /* 0x000fc8000bf25270 */
[----:B------:R-:W-:Y:S01]  /*0110*/  IADD3 R4, PT, PT, R2, -UR4, RZ ;  /* 0x8000000402047c10 */ /* 0x000fe2000fffe0ff */
[----:B------:R-:W-:Y:S06]  /*0120*/  BRA.U !UP0, `(.L_x_11) ;  /* 0x0000000508247547 */ /* 0x000fec000b800000 */
[----:B------:R-:W-:Y:S01]  /*0130*/  ULOP3.LUT UR4, UR5, 0x7ffffff8, URZ, 0xc0, !UPT ;  /* 0x7ffffff805047892 */ /* 0x000fe2000f8ec0ff */
[----:B------:R-:W-:Y:S01]  /*0140*/  IMAD.MOV.U32 R0, RZ, RZ, RZ ;  /* 0x000000ffff007224 */ /* 0x000fe200078e00ff */
[----:B------:R-:W-:Y:S01]  /*0150*/  MOV R7, RZ ;  /* 0x000000ff00077202 */ /* 0x000fe20000000f00 */
[----:B------:R-:W0:Y:S03]  /*0160*/  LDCU UR7, c[0x0][0x390] ;  /* 0x00007200ff0777ac */ /* 0x000e260008000800 */
[----:B------:R-:W-:-:S07]  /*0170*/  IMAD.U32 R3, RZ, RZ, UR4 ;  /* 0x00000004ff037e24 */ /* 0x000fce000f8e00ff */
.L_x_12:
[----:B------:R-:W-:-:S04]  /*0180*/  IADD3 R25, PT, PT, R4, R7, RZ ;  /* 0x0000000704197210 */ /* 0x000fc80007ffe0ff */
[----:B0-----:R-:W-:-:S04]  /*0190*/  ISETP.GE.AND P6, PT, R25, UR7, PT ;  /* 0x0000000719007c0c */ /* 0x001fc8000bfc6270 */
[----:B------:R-:W-:-:S13]  /*01a0*/  ISETP.LT.OR P6, PT, R25, RZ, P6 ;  /* 0x000000ff1900720c */ /* 0x000fda00037c1670 */
[----:B------:R-:W0:Y:S02]  /*01b0*/  @!P6 LDC.64 R8, c[0x0][0x380] ;  /* 0x0000e000ff08eb82 */ /* 0x000e240000000a00 */
[----:B0-----:R-:W-:-:S05]  /*01c0*/  @!P6 IMAD.WIDE.U32 R8, R25, 0x4, R8 ;  /* 0x000000041908e825 */ /* 0x001fca00078e0008 */
[----:B------:R0:W2:Y:S01]  /*01d0*/  @!P6 LDG.E R11, desc[UR8][R8.64] ;  /* 0x00000008080be981 */ /* 0x0000a2000c1e1900 */
[----:B------:R-:W-:Y:S01]  /*01e0*/  VIADD R15, R25, 0x1 ;  /* 0x00000001190f7836 */ /* 0x000fe20000000000 */
[----:B------:R-:W-:Y:S01]  /*01f0*/  SHF.L.U32 R5, R7, 0x2, RZ ;  /* 0x0000000207057819 */ /* 0x000fe200000006ff */
[C---:B------:R-:W-:Y:S01]  /*0200*/  VIADD R29, R25.reuse, 0x2 ;  /* 0x00000002191d7836 */ /* 0x040fe20000000000 */
[C---:B------:R-:W-:Y:S01]  /*0210*/  IADD3 R27, PT, PT, R25.reuse, 0x3, RZ ;  /* 0x00000003191b7810 */ /* 0x040fe20007ffe0ff */
[----:B------:R-:W-:Y:S01]  /*0220*/  VIADD R6, R25, 0x4 ;  /* 0x0000000419067836 */ /* 0x000fe20000000000 */
[----:B------:R-:W-:Y:S01]  /*0230*/  ISETP.GE.AND P0, PT, R15, UR7, PT ;  /* 0x000000070f007c0c */ /* 0x000fe2000bf06270 */
[----:B------:R-:W2:Y:S01]  /*0240*/  @!P6 LDC R10, c[0x3][R5] ;  /* 0x00c00000050aeb82 */ /* 0x000ea20000000800 */
[----:B------:R-:W-:Y:S02]  /*0250*/  ISETP.GE.AND P1, PT, R29, UR7, PT ;  /* 0x000000071d007c0c */ /* 0x000fe4000bf26270 */
[----:B------:R-:W-:Y:S01]  /*0260*/  ISETP.LT.OR P0, PT, R15, RZ, P0 ;  /* 0x000000ff0f00720c */ /* 0x000fe20000701670 */
[----:B0-----:R-:W-:Y:S01]  /*0270*/  VIADD R9, R25, 0x6 ;  /* 0x0000000619097836 */ /* 0x001fe20000000000 */
[----:B------:R-:W-:-:S02]  /*0280*/  ISETP.GE.AND P2, PT, R27, UR7, PT ;  /* 0x000000071b007c0c */ /* 0x000fc4000bf46270 */
[----:B------:R-:W-:Y:S02]  /*0290*/  ISETP.LT.OR P1, PT, R29, RZ, P1 ;  /* 0x000000ff1d00720c */ /* 0x000fe40000f21670 */
[----:B------:R-:W-:Y:S02]  /*02a0*/  IADD3 R8, PT, PT, R25, 0x5, RZ ;  /* 0x0000000519087810 */ /* 0x000fe40007ffe0ff */
[----:B------:R-:W-:Y:S02]  /*02b0*/  ISETP.GE.AND P3, PT, R6, UR7, PT ;  /* 0x0000000706007c0c */ /* 0x000fe4000bf66270 */
[----:B------:R-:W-:Y:S02]  /*02c0*/  ISETP.LT.OR P2, PT, R27, RZ, P2 ;  /* 0x000000ff1b00720c */ /* 0x000fe40001741670 */
[----:B------:R-:W-:Y:S01]  /*02d0*/  ISETP.GE.AND P5, PT, R8, UR7, PT ;  /* 0x0000000708007c0c */ /* 0x000fe2000bfa6270 */
[----:B------:R-:W0:Y:S01]  /*02e0*/  @!P0 LDC.64 R22, c[0x0][0x380] ;  /* 0x0000e000ff168b82 */ /* 0x000e220000000a00 */
[----:B------:R-:W-:-:S02]  /*02f0*/  ISETP.LT.OR P3, PT, R6, RZ, P3 ;  /* 0x000000ff0600720c */ /* 0x000fc40001f61670 */
[----:B------:R-:W-:Y:S02]  /*0300*/  IADD3 R25, PT, PT, R25, 0x7, RZ ;  /* 0x0000000719197810 */ /* 0x000fe40007ffe0ff */
[C---:B------:R-:W-:Y:S02]  /*0310*/  ISETP.GE.AND P4, PT, R9.reuse, UR7, PT ;  /* 0x0000000709007c0c */ /* 0x040fe4000bf86270 */
[----:B------:R-:W-:Y:S01]  /*0320*/  ISETP.LT.OR P5, PT, R8, RZ, P5 ;  /* 0x000000ff0800720c */ /* 0x000fe20002fa1670 */
[----:B------:R-:W1:Y:S01]  /*0330*/  @!P1 LDC.64 R20, c[0x0][0x380] ;  /* 0x0000e000ff149b82 */ /* 0x000e620000000a00 */
[----:B------:R-:W-:-:S07]  /*0340*/  ISETP.LT.OR P4, PT, R9, RZ, P4 ;  /* 0x000000ff0900720c */ /* 0x000fce0002781670 */
[----:B------:R-:W3:Y:S08]  /*0350*/  @!P2 LDC.64 R18, c[0x0][0x380] ;  /* 0x0000e000ff12ab82 */ /* 0x000ef00000000a00 */
[----:B------:R-:W4:Y:S01]  /*0360*/  @!P5 LDC.64 R12, c[0x0][0x380] ;  /* 0x0000e000ff0cdb82 */ /* 0x000f220000000a00 */
[----:B0-----:R-:W-:-:S06]  /*0370*/  @!P0 IMAD.WIDE.U32 R22, R15, 0x4, R22 ;  /* 0x000000040f168825 */ /* 0x001fcc00078e0016 */
[----:B------:R-:W5:Y:S01]  /*0380*/  @!P0 LDG.E R23, desc[UR8][R22.64] ;  /* 0x0000000816178981 */ /* 0x000f62000c1e1900 */
[----:B------:R-:W0:Y:S01]  /*0390*/  @!P4 LDC.64 R16, c[0x0][0x380] ;  /* 0x0000e000ff10cb82 */ /* 0x000e220000000a00 */
[----:B-1----:R-:W-:-:S06]  /*03a0*/  @!P1 IMAD.WIDE.U32 R20, R29, 0x4, R20 ;  /* 0x000000041d149825 */ /* 0x002fcc00078e0014 */
[----:B------:R-:W5:Y:S01]  /*03b0*/  @!P1 LDG.E R21, desc[UR8][R20.64] ;  /* 0x0000000814159981 */ /* 0x000f62000c1e1900 */
[----:B---3--:R-:W-:-:S06]  /*03c0*/  @!P2 IMAD.WIDE.U32 R18, R27, 0x4, R18 ;  /* 0x000000041b12a825 */ /* 0x008fcc00078e0012 */
[----:B------:R1:W3:Y:S01]  /*03d0*/  @!P2 LDG.E R19, desc[UR8][R18.64] ;  /* 0x000000081213a981 */ /* 0x0002e2000c1e1900 */
[----:B----4-:R-:W-:-:S06]  /*03e0*/  @!P5 IMAD.WIDE.U32 R12, R8, 0x4, R12 ;  /* 0x00000004080cd825 */ /* 0x010fcc00078e000c */
[----:B------:R-:W4:Y:S01]  /*03f0*/  @!P5 LDG.E R13, desc[UR8][R12.64] ;  /* 0x000000080c0dd981 */ /* 0x000f22000c1e1900 */
[----:B0-----:R-:W-:-:S06]  /*0400*/  @!P4 IMAD.WIDE.U32 R16, R9, 0x4, R16 ;  /* 0x000000040910c825 */ /* 0x001fcc00078e0010 */
[----:B------:R-:W4:Y:S01]  /*0410*/  @!P4 LDG.E R17, desc[UR8][R16.64] ;  /* 0x000000081011c981 */ /* 0x000f22000c1e1900 */
[----:B--2---:R-:W-:Y:S01]  /*0420*/  @!P6 FFMA R0, R11, R10, R0 ;  /* 0x0000000a0b00e223 */ /* 0x004fe20000000000 */
[C---:B------:R-:W-:Y:S01]  /*0430*/  ISETP.GE.AND P6, PT, R25.reuse, UR7, PT ;  /* 0x0000000719007c0c */ /* 0x040fe2000bfc6270 */
[----:B------:R-:W0:Y:S03]  /*0440*/  @!P3 LDC.64 R10, c[0x0][0x380] ;  /* 0x0000e000ff0abb82 */ /* 0x000e260000000a00 */
[----:B------:R-:W-:-:S13]  /*0450*/  ISETP.LT.OR P6, PT, R25, RZ, P6 ;  /* 0x000000ff1900720c */ /* 0x000fda00037c1670 */
[----:B------:R-:W2:Y:S01]  /*0460*/  @!P6 LDC.64 R14, c[0x0][0x380] ;  /* 0x0000e000ff0eeb82 */ /* 0x000ea20000000a00 */
[----:B0-----:R-:W-:-:S06]  /*0470*/  @!P3 IMAD.WIDE.U32 R10, R6, 0x4, R10 ;  /* 0x00000004060ab825 */ /* 0x001fcc00078e000a */
[----:B------:R0:W4:Y:S01]  /*0480*/  @!P3 LDG.E R11, desc[UR8][R10.64] ;  /* 0x000000080a0bb981 */ /* 0x000122000c1e1900 */
[----:B--2---:R-:W-:-:S06]  /*0490*/  @!P6 IMAD.WIDE.U32 R14, R25, 0x4, R14 ;  /* 0x00000004190ee825 */ /* 0x004fcc00078e000e */
[----:B------:R-:W2:Y:S01]  /*04a0*/  @!P6 LDG.E R15, desc[UR8][R14.64] ;  /* 0x000000080e0fe981 */ /* 0x000ea2000c1e1900 */
[----:B------:R-:W5:Y:S08]  /*04b0*/  @!P0 LDC R6, c[0x3][R5+0x4] ;  /* 0x00c0010005068b82 */ /* 0x000f700000000800 */
[----:B------:R-:W3:Y:S08]  /*04c0*/  @!P1 LDC R8, c[0x3][R5+0x8] ;  /* 0x00c0020005089b82 */ /* 0x000ef00000000800 */
[----:B------:R-:W3:Y:S08]  /*04d0*/  @!P2 LDC R9, c[0x3][R5+0xc] ;  /* 0x00c003000509ab82 */ /* 0x000ef00000000800 */
[----:B-1----:R-:W4:Y:S01]  /*04e0*/  @!P3 LDC R18, c[0x3][R5+0x10] ;  /* 0x00c004000512bb82 */ /* 0x002f220000000800 */
[----:B-----5:R-:W-:-:S07]  /*04f0*/  @!P0 FFMA R0, R23, R6, R0 ;  /* 0x0000000617008223 */ /* 0x020fce0000000000 */
[----:B------:R-:W1:Y:S08]  /*0500*/  @!P5 LDC R20, c[0x3][R5+0x14] ;  /* 0x00c005000514db82 */ /* 0x000e700000000800 */
[----:B0-----:R-:W0:Y:S01]  /*0510*/  @!P4 LDC R10, c[0x3][R5+0x18] ;  /* 0x00c00600050acb82 */ /* 0x001e220000000800 */
[----:B---3--:R-:W-:Y:S01]  /*0520*/  @!P1 FFMA R0, R21, R8, R0 ;  /* 0x0000000815009223 */ /* 0x008fe20000000000 */
[----:B------:R-:W-:-:S06]  /*0530*/  VIADD R7, R7, 0x8 ;  /* 0x0000000807077836 */ /* 0x000fcc0000000000 */
[----:B------:R-:W2:Y:S01]  /*0540*/  @!P6 LDC R6, c[0x3][R5+0x1c] ;  /* 0x00c007000506eb82 */ /* 0x000ea20000000800 */
[----:B------:R-:W-:Y:S01]  /*0550*/  @!P2 FFMA R0, R19, R9, R0 ;  /* 0x000000091300a223 */ /* 0x000fe20000000000 */
[----:B------:R-:W-:-:S03]  /*0560*/  ISETP.NE.AND P0, PT, R7, R3, PT ;  /* 0x000000030700720c */ /* 0x000fc60003f05270 */
[----:B----4-:R-:W-:-:S04]  /*0570*/  @!P3 FFMA R0, R11, R18, R0 ;  /* 0x000000120b00b223 */ /* 0x010fc80000000000 */
[----:B-1----:R-:W-:-:S04]  /*0580*/  @!P5 FFMA R0, R13, R20, R0 ;  /* 0x000000140d00d223 */ /* 0x002fc80000000000 */
[----:B0-----:R-:W-:-:S04]  /*0590*/  @!P4 FFMA R0, R17, R10, R0 ;  /* 0x0000000a1100c223 */ /* 0x001fc80000000000 */
[----:B--2---:R-:W-:Y:S01]  /*05a0*/  @!P6 FFMA R0, R15, R6, R0 ;  /* 0x000000060f00e223 */ /* 0x004fe20000000000 */
[----:B------:R-:W-:Y:S06]  /*05b0*/  @P0 BRA `(.L_x_12) ;  /* 0xfffffff800f00947 */ /* 0x000fec000383ffff */
.L_x_11:
[----:B------:R-:W-:Y:S05]  /*05c0*/  BRA.U !UP1, `(.L_x_10) ;  /* 0x0000000509387547 */ /* 0x000fea000b800000 */
[----:B------:R-:W0:Y:S01]  /*05d0*/  LDCU UR4, c[0x0][0x394] ;  /* 0x00007280ff0477ac */ /* 0x000e220008000800 */
[----:B------:R-:W-:Y:S02]  /*05e0*/  UISETP.GE.U32.AND UP0, UPT, UR6, 0x4, UPT ;  /* 0x000000040600788c */ /* 0x000fe4000bf06070 */
[----:B0-----:R-:W-:-:S04]  /*05f0*/  ULOP3.LUT UR5, UR4, 0x3, URZ, 0xc0, !UPT ;  /* 0x0000000304057892 */ /* 0x001fc8000f8ec0ff */
[----:B------:R-:W-:-:S03]  /*0600*/  UISETP.NE.AND UP1, UPT, UR5, URZ, UPT ;  /* 0x000000ff0500728c */ /* 0x000fc6000bf25270 */
[----:B------:R-:W-:Y:S08]  /*0610*/  BRA.U !UP0, `(.L_x_13) ;  /* 0x00000001088c7547 */ /* 0x000ff0000b800000 */
[----:B------:R-:W0:Y:S01]  /*0620*/  LDCU UR6, c[0x0][0x390] ;  /* 0x00007200ff0677ac */ /* 0x000e220008000800 */
[----:B------:R-:W-:-:S04]  /*0630*/  IADD3 R5, PT, PT, R4, R3, RZ ;  /* 0x0000000304057210 */ /* 0x000fc80007ffe0ff */
[C---:B------:R-:W-:Y:S01]  /*0640*/  IADD3 R17, PT, PT, R5.reuse, 0x2, RZ ;  /* 0x0000000205117810 */ /* 0x040fe20007ffe0ff */
[C---:B------:R-:W-:Y:S02]  /*0650*/  VIADD R15, R5.reuse, 0x1 ;  /* 0x00000001050f7836 */ /* 0x040fe40000000000 */
[C---:B------:R-:W-:Y:S01]  /*0660*/  VIADD R19, R5.reuse, 0x3 ;  /* 0x0000000305137836 */ /* 0x040fe20000000000 */
[----:B0-----:R-:W-:Y:S02]  /*0670*/  ISETP.GE.AND P0, PT, R5, UR6, PT ;  /* 0x0000000605007c0c */ /* 0x001fe4000bf06270 */
[----:B------:R-:W-:Y:S02]  /*0680*/  ISETP.GE.AND P1, PT, R15, UR6, PT ;  /* 0x000000060f007c0c */ /* 0x000fe4000bf26270 */
[----:B------:R-:W-:Y:S02]  /*0690*/  ISETP.LT.OR P0, PT, R5, RZ, P0 ;  /* 0x000000ff0500720c */ /* 0x000fe40000701670 */
[----:B------:R-:W-:-:S02]  /*06a0*/  ISETP.GE.AND P2, PT, R17, UR6, PT ;  /* 0x0000000611007c0c */ /* 0x000fc4000bf46270 */
[----:B------:R-:W-:Y:S02]  /*06b0*/  ISETP.LT.OR P1, PT, R15, RZ, P1 ;  /* 0x000000ff0f00720c */ /* 0x000fe40000f21670 */
[----:B------:R-:W-:Y:S02]  /*06c0*/  ISETP.GE.AND P3, PT, R19, UR6, PT ;  /* 0x0000000613007c0c */ /* 0x000fe4000bf66270 */
[----:B------:R-:W-:Y:S02]  /*06d0*/  ISETP.LT.OR P2, PT, R17, RZ, P2 ;  /* 0x000000ff1100720c */ /* 0x000fe40001741670 */
[----:B------:R-:W-:-:S03]  /*06e0*/  ISETP.LT.OR P3, PT, R19, RZ, P3 ;  /* 0x000000ff1300720c */ /* 0x000fc60001f61670 */
[----:B------:R-:W0:Y:S08]  /*06f0*/  @!P0 LDC.64 R10, c[0x0][0x380] ;  /* 0x0000e000ff0a8b82 */ /* 0x000e300000000a00 */
[----:B------:R-:W1:Y:S08]  /*0700*/  @!P1 LDC.64 R12, c[0x0][0x380] ;  /* 0x0000e000ff0c9b82 */ /* 0x000e700000000a00 */
[----:B------:R-:W2:Y:S08]  /*0710*/  @!P2 LDC.64 R8, c[0x0][0x380] ;  /* 0x0000e000ff08ab82 */ /* 0x000eb00000000a00 */
[----:B------:R-:W3:Y:S01]  /*0720*/  @!P3 LDC.64 R6, c[0x0][0x380] ;  /* 0x0000e000ff06bb82 */ /* 0x000ee20000000a00 */
[----:B0-----:R-:W-:-:S06]  /*0730*/  @!P0 IMAD.WIDE.U32 R10, R5, 0x4, R10 ;  /* 0x00000004050a8825 */ /* 0x001fcc00078e000a */
[----:B------:R-:W4:Y:S01]  /*0740*/  @!P0 LDG.E R11, desc[UR8][R10.64] ;  /* 0x000000080a0b8981 */ /* 0x000f22000c1e1900 */
[----:B-1----:R-:W-:-:S06]  /*0750*/  @!P1 IMAD.WIDE.U32 R12, R15, 0x4, R12 ;  /* 0x000000040f0c9825 */ /* 0x002fcc00078e000c */
[----:B------:R-:W5:Y:S01]  /*0760*/  @!P1 LDG.E R13, desc[UR8][R12.64] ;  /* 0x000000080c0d9981 */ /* 0x000f62000c1e1900 */
[----:B--2---:R-:W-:-:S06]  /*0770*/  @!P2 IMAD.WIDE.U32 R8, R17, 0x4, R8 ;  /* 0x000000041108a825 */ /* 0x004fcc00078e0008 */
[----:B------:R-:W2:Y:S01]  /*0780*/  @!P2 LDG.E R9, desc[UR8][R8.64] ;  /* 0x000000080809a981 */ /* 0x000ea2000c1e1900 */
[----:B---3--:R-:W-:-:S06]  /*0790*/  @!P3 IMAD.WIDE.U32 R6, R19, 0x4, R6 ;  /* 0x000000041306b825 */ /* 0x008fcc00078e0006 */
[----:B------:R-:W3:Y:S01]  /*07a0*/  @!P3 LDG.E R7, desc[UR8][R6.64] ;  /* 0x000000080607b981 */ /* 0x000ee2000c1e1900 */
[----:B------:R-:W-:-:S04]  /*07b0*/  SHF.L.U32 R5, R3, 0x2, RZ ;  /* 0x0000000203057819 */ /* 0x000fc800000006ff */
[----:B------:R-:W4:Y:S08]  /*07c0*/  @!P0 LDC R14, c[0x3][R5] ;  /* 0x00c00000050e8b82 */ /* 0x000f300000000800 */
[----:B------:R-:W5:Y:S08]  /*07d0*/  @!P1 LDC R15, c[0x3][R5+0x4] ;  /* 0x00c00100050f9b82 */ /* 0x000f700000000800 */
[----:B------:R-:W2:Y:S08]  /*07e0*/  @!P2 LDC R16, c[0x3][R5+0x8] ;  /* 0x00c002000510ab82 */ /* 0x000eb00000000800 */
[----:B------:R-:W3:Y:S01]  /*07f0*/  @!P3 LDC R17, c[0x3][R5+0xc] ;  /* 0x00c003000511bb82 */ /* 0x000ee20000000800 */
[----:B------:R-:W-:-:S02]  /*0800*/  VIADD R3, R3, 0x4 ;  /* 0x0000000403037836 */ /* 0x000fc40000000000 */
[----:B----4-:R-:W-:-:S04]  /*0810*/  @!P0 FFMA R0, R11, R14, R0 ;  /* 0x0000000e0b008223 */ /* 0x010fc80000000000 */
[----:B-----5:R-:W-:-:S04]  /*0820*/  @!P1 FFMA R0, R13, R15, R0 ;  /* 0x0000000f0d009223 */ /* 0x020fc80000000000 */
[----:B--2---:R-:W-:-:S04]  /*0830*/  @!P2 FFMA R0, R9, R16, R0 ;  /* 0x000000100900a223 */ /* 0x004fc80000000000 */
[----:B---3--:R-:W-:-:S07]  /*0840*/  @!P3 FFMA R0, R7, R17, R0 ;  /* 0x000000110700b223 */ /* 0x008fce0000000000 */
.L_x_13:
[----:B------:R-:W-:Y:S05]  /*0850*/  BRA.U !UP1, `(.L_x_10) ;  /* 0x0000000109947547 */ /* 0x000fea000b800000 */
[----:B------:R-:W-:Y:S02]  /*0860*/  UISETP.NE.AND UP0, UPT, UR5, 0x1, UPT ;  /* 0x000000010500788c */ /* 0x000fe4000bf05270 */
[----:B------:R-:W-:-:S04]  /*0870*/  ULOP3.LUT UR4, UR4, 0x1, URZ, 0xc0, !UPT ;  /* 0x0000000104047892 */ /* 0x000fc8000f8ec0ff */
[----:B------:R-:W-:-:S03]  /*0880*/  UISETP.NE.U32.AND UP1, UPT, UR4, 0x1, UPT ;  /* 0x000000010400788c */ /* 0x000fc6000bf25070 */
[----:B------:R-:W-:Y:S08]  /*0890*/  BRA.U !UP0, `(.L_x_14) ;  /* 0x00000001084c7547 */ /* 0x000ff0000b800000 */
[----:B------:R-:W0:Y:S01]  /*08a0*/  LDCU UR4, c[0x0][0x390] ;  /* 0x00007200ff0477ac */ /* 0x000e220008000800 */
[----:B------:R-:W-:-:S05]  /*08b0*/  IADD3 R11, PT, PT, R4, R3, RZ ;  /* 0x00000003040b7210 */ /* 0x000fca0007ffe0ff */
[C---:B------:R-:W-:Y:S01]  /*08c0*/  VIADD R5, R11.reuse, 0x1 ;  /* 0x000000010b057836 */ /* 0x040fe20000000000 */
[----:B0-----:R-:W-:-:S04]  /*08d0*/  ISETP.GE.AND P0, PT, R11, UR4, PT ;  /* 0x000000040b007c0c */ /* 0x001fc8000bf06270 */
[----:B------:R-:W-:Y:S02]  /*08e0*/  ISETP.GE.AND P1, PT, R5, UR4, PT ;  /* 0x0000000405007c0c */ /* 0x000fe4000bf26270 */
[----:B------:R-:W-:Y:S02]  /*08f0*/  ISETP.LT.OR P0, PT, R11, RZ, P0 ;  /* 0x000000ff0b00720c */ /* 0x000fe40000701670 */
[----:B------:R-:W-:-:S11]  /*0900*/  ISETP.LT.OR P1, PT, R5, RZ, P1 ;  /* 0x000000ff0500720c */ /* 0x000fd60000f21670 */
[----:B------:R-:W0:Y:S08]  /*0910*/  @!P0 LDC.64 R6, c[0x0][0x380] ;  /* 0x0000e000ff068b82 */ /* 0x000e300000000a00 */
[----:B------:R-:W1:Y:S01]  /*0920*/  @!P1 LDC.64 R8, c[0x0][0x380] ;  /* 0x0000e000ff089b82 */ /* 0x000e620000000a00 */
[----:B0-----:R-:W-:-:S06]  /*0930*/  @!P0 IMAD.WIDE.U32 R6, R11, 0x4, R6 ;  /* 0x000000040b068825 */ /* 0x001fcc00078e0006 */
[----:B------:R-:W2:Y:S01]  /*0940*/  @!P0 LDG.E R7, desc[UR8][R6.64] ;  /* 0x0000000806078981 */ /* 0x000ea2000c1e1900 */
[----:B-1----:R-:W-:-:S06]  /*0950*/  @!P1 IMAD.WIDE.U32 R8, R5, 0x4, R8 ;  /* 0x0000000405089825 */ /* 0x002fcc00078e0008 */
[----:B------:R-:W3:Y:S01]  /*0960*/  @!P1 LDG.E R9, desc[UR8][R8.64] ;  /* 0x0000000808099981 */ /* 0x000ee2000c1e1900 */
[----:B------:R-:W-:-:S04]  /*0970*/  SHF.L.U32 R11, R3, 0x2, RZ ;  /* 0x00000002030b7819 */ /* 0x000fc800000006ff */
[----:B------:R-:W2:Y:S08]  /*0980*/  @!P0 LDC R5, c[0x3][R11] ;  /* 0x00c000000b058b82 */ /* 0x000eb00000000800 */
[----:B------:R-:W3:Y:S01]  /*0990*/  @!P1 LDC R10, c[0x3][R11+0x4] ;  /* 0x00c001000b0a9b82 */ /* 0x000ee20000000800 */
[----:B------:R-:W-:Y:S02]  /*09a0*/  VIADD R3, R3, 0x2 ;  /* 0x0000000203037836 */ /* 0x000fe40000000000 */
[----:B--2---:R-:W-:-:S04]  /*09b0*/  @!P0 FFMA R0, R7, R5, R0 ;  /* 0x0000000507008223 */ /* 0x004fc80000000000 */
[----:B---3--:R-:W-:-:S07]  /*09c0*/  @!P1 FFMA R0, R9, R10, R0 ;  /* 0x0000000a09009223 */ /* 0x008fce0000000000 */
.L_x_14:
[----:B------:R-:W-:Y:S05]  /*09d0*/  BRA.U UP1, `(.L_x_10) ;  /* 0x0000000101347547 */ /* 0x000fea000b800000 */
[----:B------:R-:W0:Y:S01]  /*09e0*/  LDCU UR4, c[0x0][0x390] ;  /* 0x00007200ff0477ac */ /* 0x000e220008000800 */
[----:B------:R-:W-:Y:S01]  /*09f0*/  IADD3 R7, PT, PT, R4, R3, RZ ;  /* 0x0000000304077210 */ /* 0x000fe20007ffe0ff */
[----:B------:R-:W-:Y:S03]  /*0a00*/  BSSY.RECONVERGENT B0, `(.L_x_10) ;  /* 0x000000a000007945 */ /* 0x000fe60003800200 */
[----:B0-----:R-:W-:-:S04]  /*0a10*/  ISETP.GE.AND P0, PT, R7, UR4, PT ;  /* 0x0000000407007c0c */ /* 0x001fc8000bf06270 */
[----:B------:R-:W-:-:S13]  /*0a20*/  ISETP.LT.OR P0, PT, R7, RZ, P0 ;  /* 0x000000ff0700720c */ /* 0x000fda0000701670 */
[----:B------:R-:W-:Y:S05]  /*0a30*/  @P0 BRA `(.L_x_15) ;  /* 0x0000000000180947 */ /* 0x000fea0003800000 */
[----:B------:R-:W0:Y:S02]  /*0a40*/  LDC.64 R4, c[0x0][0x380] ;  /* 0x0000e000ff047b82 */ /* 0x000e240000000a00 */
[----:B0-----:R-:W-:-:S06]  /*0a50*/  IMAD.WIDE.U32 R4, R7, 0x4, R4 ;  /* 0x0000000407047825 */ /* 0x001fcc00078e0004 */
[----:B------:R-:W2:Y:S01]  /*0a60*/  LDG.E R5, desc[UR8][R4.64] ;  /* 0x0000000804057981 */ /* 0x000ea2000c1e1900 */
[----:B------:R-:W-:-:S06]  /*0a70*/  IMAD.SHL.U32 R3, R3, 0x4, RZ ;  /* 0x0000000403037824 */ /* 0x000fcc00078e00ff */
[----:B------:R-:W2:Y:S02]  /*0a80*/  LDC R3, c[0x3][R3] ;  /* 0x00c0000003037b82 */ /* 0x000ea40000000800 */
[----:B--2---:R-:W-:-:S07]  /*0a90*/  FFMA R0, R5, R3, R0 ;  /* 0x0000000305007223 */ /* 0x004fce0000000000 */
.L_x_15:
[----:B------:R-:W-:Y:S05]  /*0aa0*/  BSYNC.RECONVERGENT B0 ;  /* 0x0000000000007941 */ /* 0x000fea0003800200 */
.L_x_10:
[----:B------:R-:W0:Y:S02]  /*0ab0*/  LDC.64 R4, c[0x0][0x388] ;  /* 0x0000e200ff047b82 */ /* 0x000e240000000a00 */
[----:B0-----:R-:W-:-:S05]  /*0ac0*/  IMAD.WIDE R2, R2, 0x4, R4 ;  /* 0x0000000402027825 */ /* 0x001fca00078e0204 */
[----:B------:R-:W-:Y:S01]  /*0ad0*/  STG.E desc[UR8][R2.64], R0 ;  /* 0x0000000002007986 */ /* 0x000fe2000c101908 */
[----:B------:R-:W-:Y:S05]  /*0ae0*/  EXIT ;  /* 0x000000000000794d */ /* 0x000fea0003800000 */
.L_x_16:
        /* <DEDUP_REMOVED lines=9> */
.L_x_25:


//--------------------- .text._Z25convolution_kernel_kernelPfS_S_ii --------------------------
	.section	.text._Z25convolution_kernel_kernelPfS_S_ii,"ax",@progbits
	.align	128
        .global         _Z25convolution_kernel_kernelPfS_S_ii
        .type           _Z25convolution_kernel_kernelPfS_S_ii,@function
        .size           _Z25convolution_kernel_kernelPfS_S_ii,(.L_x_26 - _Z25convolution_kernel_kernelPfS_S_ii)
        .other          _Z25convolution_kernel_kernelPfS_S_ii,@"STO_CUDA_ENTRY STV_DEFAULT"
_Z25convolution_kernel_kernelPfS_S_ii:
.text._Z25convolution_kernel_kernelPfS_S_ii:
        /* <DEDUP_REMOVED lines=11> */
[----:B------:R-:W-:Y:S01]  /*00b0*/  IMAD.MOV.U32 R0, RZ, RZ, RZ ;  /* 0x000000ffff007224 */ /* 0x000fe200078e00ff */
[----:B------:R-:W-:Y:S01]  /*00c0*/  ULEA.HI UR4, UR5, UR5, URZ, 0x1 ;  /* 0x0000000505047291 */ /* 0x000fe2000f8f08ff */
[----:B------:R-:W-:Y:S01]  /*00d0*/  MOV R3, RZ ;  /* 0x000000ff00037202 */ /* 0x000fe20000000f00 */
[----:B------:R-:W-:Y:S02]  /*00e0*/  ULOP3.LUT UR6, UR5, 0x7, URZ, 0xc0, !UPT ;  /* 0x0000000705067892 */ /* 0x000fe4000f8ec0ff */
[----:B------:R-:W-:Y:S02]  /*00f0*/  USHF.R.S32.HI UR4, URZ, 0x1, UR4 ;  /* 0x00000001ff047899 */ /* 0x000fe40008011404 */
[----:B------:R-:W-:-:S04]  /*0100*/  UISETP.NE.AND UP1, UPT, UR6, URZ, UPT ;  /* 0x000000ff0600728c */ /* 0x000fc8000bf25270 */
[----:B------:R-:W-:Y:S01]  /*0110*/  VIADD R4, R2, -UR4 ;  /* 0x8000000402047c36 */ /* 0x000fe20008000000 */
[----:B------:R-:W-:Y:S06]  /*0120*/  BRA.U !UP0, `(.L_x_18) ;  /* 0x0000000508287547 */ /* 0x000fec000b800000 */
[----:B------:R-:W-:Y:S01]  /*0130*/  ULOP3.LUT UR4, UR5, 0x7ffffff8, URZ, 0xc0, !UPT ;  /* 0x7ffffff805047892 */ /* 0x000fe2000f8ec0ff */
[----:B------:R-:W-:Y:S01]  /*0140*/  MOV R0, RZ ;  /* 0x000000ff00007202 */ /* 0x000fe20000000f00 */
[----:B------:R-:W-:Y:S01]  /*0150*/  IMAD.MOV.U32 R7, RZ, RZ, RZ ;  /* 0x000000ffff077224 */ /* 0x000fe200078e00ff */
[----:B------:R-:W0:Y:S03]  /*0160*/  LDCU UR7, c[0x0][0x398] ;  /* 0x00007300ff0777ac */ /* 0x000e260008000800 */
[----:B------:R-:W-:-:S07]  /*0170*/  MOV R3, UR4 ;  /* 0x0000000400037c02 */ /* 0x000fce0008000f00 */
.L_x_19:
[----:B------:R-:W-:Y:S01]  /*0180*/  IMAD.IADD R29, R4, 0x1, R7 ;  /* 0x00000001041d7824 */ /* 0x000fe200078e0207 */
[----:B------:R-:W1:Y:S04]  /*0190*/  LDC.64 R14, c[0x0][0x388] ;  /* 0x0000e200ff0e7b82 */ /* 0x000e680000000a00 */
[----:B0-----:R-:W-:-:S04]  /*01a0*/  ISETP.GE.AND P4, PT, R29, UR7, PT ;  /* 0x000000071d007c0c */ /* 0x001fc8000bf86270 */
[----:B------:R-:W-:-:S13]  /*01b0*/  ISETP.LT.OR P4, PT, R29, RZ, P4 ;  /* 0x000000ff1d00720c */ /* 0x000fda0002781670 */
[----:B------:R-:W0:Y:S01]  /*01c0*/  @!P4 LDC.64 R8, c[0x0][0x380] ;  /* 0x0000e000ff08cb82 */ /* 0x000e220000000a00 */
[----:B-1----:R-:W-:-:S05]  /*01d0*/  IMAD.WIDE.U32 R14, R7, 0x4, R14 ;  /* 0x00000004070e7825 */ /* 0x002fca00078e000e */
[----:B------:R-:W2:Y:S01]  /*01e0*/  @!P4 LDG.E R10, desc[UR8][R14.64] ;  /* 0x000000080e0ac981 */ /* 0x000ea2000c1e1900 */
[----:B0-----:R-:W-:-:S06]  /*01f0*/  @!P4 IMAD.WIDE.U32 R8, R29, 0x4, R8 ;  /* 0x000000041d08c825 */ /* 0x001fcc00078e0008 */
[----:B------:R-:W2:Y:S01]  /*0200*/  @!P4 LDG.E R9, desc[UR8][R8.64] ;  /* 0x000000080809c981 */ /* 0x000ea2000c1e1900 */
[----:B------:R-:W-:-:S04]  /*0210*/  IADD3 R19, PT, PT, R29, 0x1, RZ ;  /* 0x000000011d137810 */ /* 0x000fc80007ffe0ff */
[----:B------:R-:W-:Y:S01]  /*0220*/  ISETP.GE.AND P0, PT, R19, UR7, PT ;  /* 0x0000000713007c0c */ /* 0x000fe2000bf06270 */
[----:B------:R-:W-:-:S03]  /*0230*/  VIADD R24, R29, 0x2 ;  /* 0x000000021d187836 */ /* 0x000fc60000000000 */
[----:B------:R-:W-:Y:S02]  /*0240*/  ISETP.LT.OR P0, PT, R19, RZ, P0 ;  /* 0x000000ff1300720c */ /* 0x000fe40000701670 */
[C---:B------:R-:W-:Y:S02]  /*0250*/  IADD3 R25, PT, PT, R29.reuse, 0x3, RZ ;  /* 0x000000031d197810 */ /* 0x040fe40007ffe0ff */
[C---:B------:R-:W-:Y:S01]  /*0260*/  ISETP.GE.AND P3, PT, R24.reuse, UR7, PT ;  /* 0x0000000718007c0c */ /* 0x040fe2000bf66270 */
[----:B------:R-:W-:Y:S01]  /*0270*/  VIADD R5, R29, 0x4 ;  /* 0x000000041d057836 */ /* 0x000fe20000000000 */
[C---:B------:R-:W-:Y:S02]  /*0280*/  ISETP.GE.AND P2, PT, R25.reuse, UR7, PT ;  /* 0x0000000719007c0c */ /* 0x040fe4000bf46270 */
[----:B------:R-:W-:Y:S02]  /*0290*/  ISETP.LT.OR P3, PT, R24, RZ, P3 ;  /* 0x000000ff1800720c */ /* 0x000fe40001f61670 */
[----:B------:R-:W-:-:S02]  /*02a0*/  ISETP.LT.OR P2, PT, R25, RZ, P2 ;  /* 0x000000ff1900720c */ /* 0x000fc40001741670 */
[----:B------:R-:W-:Y:S01]  /*02b0*/  IADD3 R6, PT, PT, R29, 0x5, RZ ;  /* 0x000000051d067810 */ /* 0x000fe20007ffe0ff */
[----:B------:R-:W0:Y:S01]  /*02c0*/  @!P0 LDC.64 R22, c[0x0][0x380] ;  /* 0x0000e000ff168b82 */ /* 0x000e220000000a00 */
[----:B------:R-:W-:Y:S01]  /*02d0*/  ISETP.GE.AND P1, PT, R5, UR7, PT ;  /* 0x0000000705007c0c */ /* 0x000fe2000bf26270 */
[----:B------:R-:W-:Y:S01]  /*02e0*/  VIADD R27, R29, 0x6 ;  /* 0x000000061d1b7836 */ /* 0x000fe20000000000 */
[C---:B------:R-:W-:Y:S02]  /*02f0*/  ISETP.GE.AND P5, PT, R6.reuse, UR7, PT ;  /* 0x0000000706007c0c */ /* 0x040fe4000bfa6270 */
[----:B------:R-:W-:Y:S02]  /*0300*/  ISETP.LT.OR P1, PT, R5, RZ, P1 ;  /* 0x000000ff0500720c */ /* 0x000fe40000f21670 */
[----:B------:R-:W-:Y:S01]  /*0310*/  IADD3 R29, PT, PT, R29, 0x7, RZ ;  /* 0x000000071d1d7810 */ /* 0x000fe20007ffe0ff */
[----:B------:R-:W1:Y:S01]  /*0320*/  @!P3 LDC.64 R12, c[0x0][0x380] ;  /* 0x0000e000ff0cbb82 */ /* 0x000e620000000a00 */
[----:B------:R-:W-:-:S02]  /*0330*/  ISETP.LT.OR P5, PT, R6, RZ, P5 ;  /* 0x000000ff0600720c */ /* 0x000fc40002fa1670 */
[----:B------:R-:W-:-:S04]  /*0340*/  ISETP.GE.AND P6, PT, R29, UR7, PT ;  /* 0x000000071d007c0c */ /* 0x000fc8000bfc6270 */
[----:B------:R-:W-:-:S07]  /*0350*/  ISETP.LT.OR P6, PT, R29, RZ, P6 ;  /* 0x000000ff1d00720c */ /* 0x000fce00037c1670 */
[----:B------:R-:W3:Y:S01]  /*0360*/  @!P5 LDC.64 R16, c[0x0][0x380] ;  /* 0x0000e000ff10db82 */ /* 0x000ee20000000a00 */
[----:B0-----:R-:W-:-:S07]  /*0370*/  @!P0 IMAD.WIDE.U32 R22, R19, 0x4, R22 ;  /* 0x0000000413168825 */ /* 0x001fce00078e0016 */
[----:B------:R-:W0:Y:S01]  /*0380*/  @!P6 LDC.64 R20, c[0x0][0x380] ;  /* 0x0000e000ff14eb82 */ /* 0x000e220000000a00 */
[----:B------:R-:W4:Y:S01]  /*0390*/  @!P0 LDG.E R23, desc[UR8][R22.64] ;  /* 0x0000000816178981 */ /* 0x000f22000c1e1900 */
[----:B-1----:R-:W-:-:S03]  /*03a0*/  @!P3 IMAD.WIDE.U32 R12, R24, 0x4, R12 ;  /* 0x00000004180cb825 */ /* 0x002fc600078e000c */
[----:B------:R-:W4:Y:S04]  /*03b0*/  @!P0 LDG.E R24, desc[UR8][R14.64+0x4] ;  /* 0x000004080e188981 */ /* 0x000f28000c1e1900 */
[----:B------:R-:W5:Y:S04]  /*03c0*/  @!P3 LDG.E R13, desc[UR8][R12.64] ;  /* 0x000000080c0db981 */ /* 0x000f68000c1e1900 */
[----:B------:R-:W5:Y:S01]  /*03d0*/  @!P5 LDG.E R22, desc[UR8][R14.64+0x14] ;  /* 0x000014080e16d981 */ /* 0x000f62000c1e1900 */
[----:B---3--:R-:W-:-:S03]  /*03e0*/  @!P5 IMAD.WIDE.U32 R16, R6, 0x4, R16 ;  /* 0x000000040610d825 */ /* 0x008fc600078e0010 */
[----:B------:R-:W3:Y:S04]  /*03f0*/  @!P1 LDG.E R6, desc[UR8][R14.64+0x10] ;  /* 0x000010080e069981 */ /* 0x000ee8000c1e1900 */
[----:B------:R-:W3:Y:S01]  /*0400*/  @!P5 LDG.E R17, desc[UR8][R16.64] ;  /* 0x000000081011d981 */ /* 0x000ee2000c1e1900 */
[----:B0-----:R-:W-:-:S06]  /*0410*/  @!P6 IMAD.WIDE.U32 R20, R29, 0x4, R20 ;  /* 0x000000041d14e825 */ /* 0x001fcc00078e0014 */
[----:B------:R-:W3:Y:S01]  /*0420*/  @!P6 LDG.E R21, desc[UR8][R20.64] ;  /* 0x000000081415e981 */ /* 0x000ee2000c1e1900 */
[----:B--2---:R-:W-:Y:S01]  /*0430*/  @!P4 FFMA R0, R9, R10, R0 ;  /* 0x0000000a0900c223 */ /* 0x004fe20000000000 */
[C---:B------:R-:W-:Y:S01]  /*0440*/  ISETP.GE.AND P4, PT, R27.reuse, UR7, PT ;  /* 0x000000071b007c0c */ /* 0x040fe2000bf86270 */
[----:B------:R-:W0:Y:S03]  /*0450*/  @!P2 LDC.64 R10, c[0x0][0x380] ;  /* 0x0000e000ff0aab82 */ /* 0x000e260000000a00 */
[----:B------:R-:W-:-:S05]  /*0460*/  ISETP.LT.OR P4, PT, R27, RZ, P4 ;  /* 0x000000ff1b00720c */ /* 0x000fca0002781670 */
[----:B------:R-:W1:Y:S08]  /*0470*/  @!P1 LDC.64 R8, c[0x0][0x380] ;  /* 0x0000e000ff089b82 */ /* 0x000e700000000a00 */
[----:B------:R-:W2:Y:S01]  /*0480*/  @!P4 LDC.64 R18, c[0x0][0x380] ;  /* 0x0000e000ff12cb82 */ /* 0x000ea20000000a00 */
[----:B------:R-:W3:Y:S01]  /*0490*/  @!P4 LDG.E R12, desc[UR8][R14.64+0x18] ;  /* 0x000018080e0cc981 */ /* 0x000ee2000c1e1900 */
[----:B0-----:R-:W-:-:S03]  /*04a0*/  @!P2 IMAD.WIDE.U32 R10, R25, 0x4, R10 ;  /* 0x00000004190aa825 */ /* 0x001fc600078e000a */
[----:B------:R-:W5:Y:S04]  /*04b0*/  @!P3 LDG.E R25, desc[UR8][R14.64+0x8] ;  /* 0x000008080e19b981 */ /* 0x000f68000c1e1900 */
[----:B------:R-:W3:Y:S01]  /*04c0*/  @!P2 LDG.E R11, desc[UR8][R10.64] ;  /* 0x000000080a0ba981 */ /* 0x000ee2000c1e1900 */
[----:B-1----:R-:W-:-:S03]  /*04d0*/  @!P1 IMAD.WIDE.U32 R8, R5, 0x4, R8 ;  /* 0x0000000405089825 */ /* 0x002fc600078e0008 */
[----:B------:R-:W3:Y:S04]  /*04e0*/  @!P2 LDG.E R5, desc[UR8][R14.64+0xc] ;  /* 0x00000c080e05a981 */ /* 0x000ee8000c1e1900 */
[----:B------:R-:W3:Y:S01]  /*04f0*/  @!P1 LDG.E R9, desc[UR8][R8.64] ;  /* 0x0000000808099981 */ /* 0x000ee2000c1e1900 */
[----:B--2---:R-:W-:-:S03]  /*0500*/  @!P4 IMAD.WIDE.U32 R18, R27, 0x4, R18 ;  /* 0x000000041b12c825 */ /* 0x004fc600078e0012 */
[----:B------:R-:W2:Y:S04]  /*0510*/  @!P6 LDG.E R10, desc[UR8][R14.64+0x1c] ;  /* 0x00001c080e0ae981 */ /* 0x000ea8000c1e1900 */
[----:B------:R-:W2:Y:S01]  /*0520*/  @!P4 LDG.E R19, desc[UR8][R18.64] ;  /* 0x000000081213c981 */ /* 0x000ea2000c1e1900 */
[----:B------:R-:W-:Y:S01]  /*0530*/  IADD3 R7, PT, PT, R7, 0x8, RZ ;  /* 0x0000000807077810 */ /* 0x000fe20007ffe0ff */
[----:B----4-:R-:W-:-:S03]  /*0540*/  @!P0 FFMA R0, R23, R24, R0 ;  /* 0x0000001817008223 */ /* 0x010fc60000000000 */
[----:B------:R-:W-:Y:S01]  /*0550*/  ISETP.NE.AND P0, PT, R7, R3, PT ;  /* 0x000000030700720c */ /* 0x000fe20003f05270 */
[----:B-----5:R-:W-:-:S04]  /*0560*/  @!P3 FFMA R0, R13, R25, R0 ;  /* 0x000000190d00b223 */ /* 0x020fc80000000000 */
[----:B---3--:R-:W-:-:S04]  /*0570*/  @!P2 FFMA R0, R11, R5, R0 ;  /* 0x000000050b00a223 */ /* 0x008fc80000000000 */
[----:B------:R-:W-:-:S04]  /*0580*/  @!P1 FFMA R0, R9, R6, R0 ;  /* 0x0000000609009223 */ /* 0x000fc80000000000 */
[----:B------:R-:W-:-:S04]  /*0590*/  @!P5 FFMA R0, R17, R22, R0 ;  /* 0x000000161100d223 */ /* 0x000fc80000000000 */
[----:B--2---:R-:W-:-:S04]  /*05a0*/  @!P4 FFMA R0, R19, R12, R0 ;  /* 0x0000000c1300c223 */ /* 0x004fc80000000000 */
[----:B------:R-:W-:Y:S01]  /*05b0*/  @!P6 FFMA R0, R21, R10, R0 ;  /* 0x0000000a1500e223 */ /* 0x000fe20000000000 */
[----:B------:R-:W-:Y:S06]  /*05c0*/  @P0 BRA `(.L_x_19) ;  /* 0xfffffff800ec0947 */ /* 0x000fec000383ffff */
.L_x_18:
[----:B------:R-:W-:Y:S05]  /*05d0*/  BRA.U !UP1, `(.L_x_17) ;  /* 0x0000000509447547 */ /* 0x000fea000b800000 */
[----:B------:R-:W0:Y:S01]  /*05e0*/  LDCU UR4, c[0x0][0x39c] ;  /* 0x00007380ff0477ac */ /* 0x000e220008000800 */
[----:B------:R-:W-:Y:S02]  /*05f0*/  UISETP.GE.U32.AND UP0, UPT, UR6, 0x4, UPT ;  /* 0x000000040600788c */ /* 0x000fe4000bf06070 */
[----:B0-----:R-:W-:-:S04]  /*0600*/  ULOP3.LUT UR5, UR4, 0x3, URZ, 0xc0, !UPT ;  /* 0x0000000304057892 */ /* 0x001fc8000f8ec0ff */
[----:B------:R-:W-:-:S03]  /*0610*/  UISETP.NE.AND UP1, UPT, UR5, URZ, UPT ;  /* 0x000000ff0500728c */ /* 0x000fc6000bf25270 */
[----:B------:R-:W-:Y:S08]  /*0620*/  BRA.U !UP0, `(.L_x_20) ;  /* 0x0000000108907547 */ /* 0x000ff0000b800000 */
[----:B------:R-:W0:Y:S01]  /*0630*/  LDCU UR6, c[0x0][0x398] ;  /* 0x00007300ff0677ac */ /* 0x000e220008000800 */
[----:B------:R-:W-:Y:S01]  /*0640*/  IMAD.IADD R17, R4, 0x1, R3 ;  /* 0x0000000104117824 */ /* 0x000fe200078e0203 */
[----:B------:R-:W1:Y:S03]  /*0650*/  LDC.64 R8, c[0x0][0x388] ;  /* 0x0000e200ff087b82 */ /* 0x000e660000000a00 */
[C---:B------:R-:W-:Y:S01]  /*0660*/  VIADD R5, R17.reuse, 0x3 ;  /* 0x0000000311057836 */ /* 0x040fe20000000000 */
[C---:B------:R-:W-:Y:S02]  /*0670*/  IADD3 R19, PT, PT, R17.reuse, 0x1, RZ ;  /* 0x0000000111137810 */ /* 0x040fe40007ffe0ff */
[C---:B------:R-:W-:Y:S02]  /*0680*/  IADD3 R21, PT, PT, R17.reuse, 0x2, RZ ;  /* 0x0000000211157810 */ /* 0x040fe40007ffe0ff */
[----:B0-----:R-:W-:-:S02]  /*0690*/  ISETP.GE.AND P0, PT, R17, UR6, PT ;  /* 0x0000000611007c0c */ /* 0x001fc4000bf06270 */
[----:B------:R-:W-:Y:S02]  /*06a0*/  ISETP.GE.AND P1, PT, R19, UR6, PT ;  /* 0x0000000613007c0c */ /* 0x000fe4000bf26270 */
[----:B------:R-:W-:Y:S02]  /*06b0*/  ISETP.LT.OR P0, PT, R17, RZ, P0 ;  /* 0x000000ff1100720c */ /* 0x000fe40000701670 */
[----:B------:R-:W-:Y:S02]  /*06c0*/  ISETP.GE.AND P2, PT, R21, UR6, PT ;  /* 0x0000000615007c0c */ /* 0x000fe4000bf46270 */
[----:B------:R-:W-:Y:S01]  /*06d0*/  ISETP.LT.OR P1, PT, R19, RZ, P1 ;  /* 0x000000ff1300720c */ /* 0x000fe20000f21670 */
[----:B-1----:R-:W-:Y:S01]  /*06e0*/  IMAD.WIDE.U32 R8, R3, 0x4, R8 ;  /* 0x0000000403087825 */ /* 0x002fe200078e0008 */
[----:B------:R-:W-:Y:S02]  /*06f0*/  ISETP.LT.OR P2, PT, R21, RZ, P2 ;  /* 0x000000ff1500720c */ /* 0x000fe40001741670 */
[----:B------:R-:W-:-:S04]  /*0700*/  ISETP.GE.AND P3, PT, R5, UR6, PT ;  /* 0x0000000605007c0c */ /* 0x000fc8000bf66270 */
[----:B------:R-:W-:Y:S01]  /*0710*/  ISETP.LT.OR P3, PT, R5, RZ, P3 ;  /* 0x000000ff0500720c */ /* 0x000fe20001f61670 */
[----:B------:R-:W0:Y:S01]  /*0720*/  @!P0 LDC.64 R14, c[0x0][0x380] ;  /* 0x0000e000ff0e8b82 */ /* 0x000e220000000a00 */
[----:B------:R-:W2:Y:S07]  /*0730*/  @!P0 LDG.E R16, desc[UR8][R8.64] ;  /* 0x0000000808108981 */ /* 0x000eae000c1e1900 */
[----:B------:R-:W1:Y:S04]  /*0740*/  @!P1 LDC.64 R12, c[0x0][0x380] ;  /* 0x0000e000ff0c9b82 */ /* 0x000e680000000a00 */
[----:B------:R-:W3:Y:S04]  /*0750*/  @!P3 LDG.E R18, desc[UR8][R8.64+0xc] ;  /* 0x00000c080812b981 */ /* 0x000ee8000c1e1900 */
[----:B------:R-:W4:Y:S08]  /*0760*/  @!P2 LDC.64 R10, c[0x0][0x380] ;  /* 0x0000e000ff0aab82 */ /* 0x000f300000000a00 */
[----:B------:R-:W5:Y:S01]  /*0770*/  @!P3 LDC.64 R6, c[0x0][0x380] ;  /* 0x0000e000ff06bb82 */ /* 0x000f620000000a00 */
[----:B0-----:R-:W-:-:S02]  /*0780*/  @!P0 IMAD.WIDE.U32 R14, R17, 0x4, R14 ;  /* 0x00000004110e8825 */ /* 0x001fc400078e000e */
[----:B------:R-:W3:Y:S04]  /*0790*/  @!P1 LDG.E R17, desc[UR8][R8.64+0x4] ;  /* 0x0000040808119981 */ /* 0x000ee8000c1e1900 */
[----:B------:R-:W2:Y:S01]  /*07a0*/  @!P0 LDG.E R15, desc[UR8][R14.64] ;  /* 0x000000080e0f8981 */ /* 0x000ea2000c1e1900 */
[----:B-1----:R-:W-:-:S06]  /*07b0*/  @!P1 IMAD.WIDE.U32 R12, R19, 0x4, R12 ;  /* 0x00000004130c9825 */ /* 0x002fcc00078e000c */
[----:B------:R-:W3:Y:S01]  /*07c0*/  @!P1 LDG.E R13, desc[UR8][R12.64] ;  /* 0x000000080c0d9981 */ /* 0x000ee2000c1e1900 */
[----:B----4-:R-:W-:-:S06]  /*07d0*/  @!P2 IMAD.WIDE.U32 R10, R21, 0x4, R10 ;  /* 0x00000004150aa825 */ /* 0x010fcc00078e000a */
[----:B------:R-:W4:Y:S01]  /*07e0*/  @!P2 LDG.E R11, desc[UR8][R10.64] ;  /* 0x000000080a0ba981 */ /* 0x000f22000c1e1900 */
[----:B-----5:R-:W-:-:S03]  /*07f0*/  @!P3 IMAD.WIDE.U32 R6, R5, 0x4, R6 ;  /* 0x000000040506b825 */ /* 0x020fc600078e0006 */
[----:B------:R-:W4:Y:S04]  /*0800*/  @!P2 LDG.E R5, desc[UR8][R8.64+0x8] ;  /* 0x000008080805a981 */ /* 0x000f28000c1e1900 */
[----:B------:R-:W5:Y:S01]  /*0810*/  @!P3 LDG.E R7, desc[UR8][R6.64] ;  /* 0x000000080607b981 */ /* 0x000f62000c1e1900 */
[----:B------:R-:W-:Y:S01]  /*0820*/  IADD3 R3, PT, PT, R3, 0x4, RZ ;  /* 0x0000000403037810 */ /* 0x000fe20007ffe0ff */
[----:B--2---:R-:W-:-:S04]  /*0830*/  @!P0 FFMA R0, R15, R16, R0 ;  /* 0x000000100f008223 */ /* 0x004fc80000000000 */
[----:B---3--:R-:W-:-:S04]  /*0840*/  @!P1 FFMA R0, R13, R17, R0 ;  /* 0x000000110d009223 */ /* 0x008fc80000000000 */
[----:B----4-:R-:W-:-:S04]  /*0850*/  @!P2 FFMA R0, R11, R5, R0 ;  /* 0x000000050b00a223 */ /* 0x010fc80000000000 */
[----:B-----5:R-:W-:-:S07]  /*0860*/  @!P3 FFMA R0, R7, R18, R0 ;  /* 0x000000120700b223 */ /* 0x020fce0000000000 */
.L_x_20:
[----:B------:R-:W-:Y:S05]  /*0870*/  BRA.U !UP1, `(.L_x_17) ;  /* 0x00000001099c7547 */ /* 0x000fea000b800000 */
[----:B------:R-:W-:Y:S02]  /*0880*/  UISETP.NE.AND UP0, UPT, UR5, 0x1, UPT ;  /* 0x000000010500788c */ /* 0x000fe4000bf05270 */
[----:B------:R-:W-:-:S04]  /*0890*/  ULOP3.LUT UR4, UR4, 0x1, URZ, 0xc0, !UPT ;  /* 0x0000000104047892 */ /* 0x000fc8000f8ec0ff */
[----:B------:R-:W-:-:S03]  /*08a0*/  UISETP.NE.U32.AND UP1, UPT, UR4, 0x1, UPT ;  /* 0x000000010400788c */ /* 0x000fc6000bf25070 */
[----:B------:R-:W-:Y:S08]  /*08b0*/  BRA.U !UP0, `(.L_x_21) ;  /* 0x0000000108507547 */ /* 0x000ff0000b800000 */
[----:B------:R-:W0:Y:S01]  /*08c0*/  LDCU UR4, c[0x0][0x398] ;  /* 0x00007300ff0477ac */ /* 0x000e220008000800 */
[----:B------:R-:W-:Y:S01]  /*08d0*/  IADD3 R5, PT, PT, R4, R3, RZ ;  /* 0x0000000304057210 */ /* 0x000fe20007ffe0ff */
[----:B------:R-:W1:Y:S04]  /*08e0*/  LDC.64 R6, c[0x0][0x388] ;  /* 0x0000e200ff067b82 */ /* 0x000e680000000a00 */
[C---:B------:R-:W-:Y:S01]  /*08f0*/  VIADD R15, R5.reuse, 0x1 ;  /* 0x00000001050f7836 */ /* 0x040fe20000000000 */
[----:B0-----:R-:W-:-:S04]  /*0900*/  ISETP.GE.AND P0, PT, R5, UR4, PT ;  /* 0x0000000405007c0c */ /* 0x001fc8000bf06270 */
[----:B------:R-:W-:Y:S02]  /*0910*/  ISETP.GE.AND P1, PT, R15, UR4, PT ;  /* 0x000000040f007c0c */ /* 0x000fe4000bf26270 */
[----:B------:R-:W-:Y:S02]  /*0920*/  ISETP.LT.OR P0, PT, R5, RZ, P0 ;  /* 0x000000ff0500720c */ /* 0x000fe40000701670 */
[----:B------:R-:W-:Y:S01]  /*0930*/  ISETP.LT.OR P1, PT, R15, RZ, P1 ;  /* 0x000000ff0f00720c */ /* 0x000fe20000f21670 */
[----:B-1----:R-:W-:-:S10]  /*0940*/  IMAD.WIDE.U32 R10, R3, 0x4, R6 ;  /* 0x00000004030a7825 */ /* 0x002fd400078e0006 */
[----:B------:R-:W0:Y:S08]  /*0950*/  @!P0 LDC.64 R8, c[0x0][0x380] ;  /* 0x0000e000ff088b82 */ /* 0x000e300000000a00 */
[----:B------:R-:W1:Y:S01]  /*0960*/  @!P1 LDC.64 R12, c[0x0][0x380] ;  /* 0x0000e000ff0c9b82 */ /* 0x000e620000000a00 */
[----:B0-----:R-:W-:Y:S02]  /*0970*/  @!P0 IMAD.WIDE.U32 R6, R5, 0x4, R8 ;  /* 0x0000000405068825 */ /* 0x001fe400078e0008 */
[----:B------:R-:W2:Y:S04]  /*0980*/  @!P0 LDG.E R5, desc[UR8][R10.64] ;  /* 0x000000080a058981 */ /* 0x000ea8000c1e1900 */
[----:B------:R-:W2:Y:S01]  /*0990*/  @!P0 LDG.E R7, desc[UR8][R6.64] ;  /* 0x0000000806078981 */ /* 0x000ea2000c1e1900 */
[----:B-1----:R-:W-:-:S03]  /*09a0*/  @!P1 IMAD.WIDE.U32 R8, R15, 0x4, R12 ;  /* 0x000000040f089825 */ /* 0x002fc600078e000c */
[----:B------:R-:W3:Y:S04]  /*09b0*/  @!P1 LDG.E R12, desc[UR8][R10.64+0x4] ;  /* 0x000004080a0c9981 */ /* 0x000ee8000c1e1900 */
[----:B------:R-:W3:Y:S01]  /*09c0*/  @!P1 LDG.E R9, desc[UR8][R8.64] ;  /* 0x0000000808099981 */ /* 0x000ee2000c1e1900 */
[----:B------:R-:W-:Y:S01]  /*09d0*/  IADD3 R3, PT, PT, R3, 0x2, RZ ;  /* 0x0000000203037810 */ /* 0x000fe20007ffe0ff */
[----:B--2---:R-:W-:-:S04]  /*09e0*/  @!P0 FFMA R0, R7, R5, R0 ;  /* 0x0000000507008223 */ /* 0x004fc80000000000 */
[----:B---3--:R-:W-:-:S07]  /*09f0*/  @!P1 FFMA R0, R9, R12, R0 ;  /* 0x0000000c09009223 */ /* 0x008fce0000000000 */
.L_x_21:
[----:B------:R-:W-:Y:S05]  /*0a00*/  BRA.U UP1, `(.L_x_17) ;  /* 0x0000000101387547 */ /* 0x000fea000b800000 */
[----:B------:R-:W0:Y:S01]  /*0a10*/  LDCU UR4, c[0x0][0x398] ;  /* 0x00007300ff0477ac */ /* 0x000e220008000800 */
[----:B------:R-:W-:Y:S01]  /*0a20*/  IADD3 R9, PT, PT, R4, R3, RZ ;  /* 0x0000000304097210 */ /* 0x000fe20007ffe0ff */
[----:B------:R-:W-:Y:S03]  /*0a30*/  BSSY.RECONVERGENT B0, `(.L_x_17) ;  /* 0x000000b000007945 */ /* 0x000fe60003800200 */
[----:B0-----:R-:W-:-:S04]  /*0a40*/  ISETP.GE.AND P0, PT, R9, UR4, PT ;  /* 0x0000000409007c0c */ /* 0x001fc8000bf06270 */
[----:B------:R-:W-:-:S13]  /*0a50*/  ISETP.LT.OR P0, PT, R9, RZ, P0 ;  /* 0x000000ff0900720c */ /* 0x000fda0000701670 */
[----:B------:R-:W-:Y:S05]  /*0a60*/  @P0 BRA `(.L_x_22) ;  /* 0x00000000001c0947 */ /* 0x000fea0003800000 */
[----:B------:R-:W0:Y:S08]  /*0a70*/  LDC.64 R4, c[0x0][0x380] ;  /* 0x0000e000ff047b82 */ /* 0x000e300000000a00 */
[----:B------:R-:W1:Y:S01]  /*0a80*/  LDC.64 R6, c[0x0][0x388] ;  /* 0x0000e200ff067b82 */ /* 0x000e620000000a00 */
[----:B0-----:R-:W-:-:S06]  /*0a90*/  IMAD.WIDE.U32 R4, R9, 0x4, R4 ;  /* 0x0000000409047825 */ /* 0x001fcc00078e0004 */
[----:B------:R-:W2:Y:S01]  /*0aa0*/  LDG.E R5, desc[UR8][R4.64] ;  /* 0x0000000804057981 */ /* 0x000ea2000c1e1900 */
[----:B-1----:R-:W-:-:S06]  /*0ab0*/  IMAD.WIDE.U32 R6, R3, 0x4, R6 ;  /* 0x0000000403067825 */ /* 0x002fcc00078e0006 */
[----:B------:R-:W2:Y:S02]  /*0ac0*/  LDG.E R6, desc[UR8][R6.64] ;  /* 0x0000000806067981 */ /* 0x000ea4000c1e1900 */
[----:B--2---:R-:W-:-:S07]  /*0ad0*/  FFMA R0, R5, R6, R0 ;  /* 0x0000000605007223 */ /* 0x004fce0000000000 */
.L_x_22:
[----:B------:R-:W-:Y:S05]  /*0ae0*/  BSYNC.RECONVERGENT B0 ;  /* 0x0000000000007941 */ /* 0x000fea0003800200 */
.L_x_17:
[----:B------:R-:W0:Y:S02]  /*0af0*/  LDC.64 R4, c[0x0][0x390] ;  /* 0x0000e400ff047b82 */ /* 0x000e240000000a00 */
[----:B0-----:R-:W-:-:S05]  /*0b00*/  IMAD.WIDE R2, R2, 0x4, R4 ;  /* 0x0000000402027825 */ /* 0x001fca00078e0204 */
[----:B------:R-:W-:Y:S01]  /*0b10*/  STG.E desc[UR8][R2.64], R0 ;  /* 0x0000000002007986 */ /* 0x000fe2000c101908 */
[----:B------:R-:W-:Y:S05]  /*0b20*/  EXIT ;  /* 0x000000000000794d */ /* 0x000fea0003800000 */
.L_x_23:
        /* <DEDUP_REMOVED lines=13> */
.L_x_26:


//--------------------- .nv.shared._Z31convolution_kernel_kernel_tiledPfS_ii --------------------------
	.section	.nv.shared._Z31convolution_kernel_kernel_tiledPfS_ii,"aw",@nobits
	.sectionflags	@""
	.align	4
.nv.shared._Z31convolution_kernel_kernel_tiledPfS_ii:
	.zero		1208


//--------------------- .nv.shared.reserved.0     --------------------------
	.section	.nv.shared.reserved.0,"aw",@nobits
	.weak		__nv_reservedSMEM_offset_0_alias
	.size		__nv_reservedSMEM_offset_0_alias, 0, 64
	.other		__nv_reservedSMEM_offset_0_alias,@"STO_CUDA_RESERVED_SHARED STV_DEFAULT"
__nv_reservedSMEM_offset_0_alias:
	.zero		0
	.zero		64


//--------------------- .nv.constant0._Z31convolution_kernel_kernel_tiledPfS_ii --------------------------
	.section	.nv.constant0._Z31convolution_kernel_kernel_tiledPfS_ii,"a",@progbits
	.sectionflags	@""
	.align	4
.nv.constant0._Z31convolution_kernel_kernel_tiledPfS_ii:
	.zero		920


//--------------------- .nv.constant0._Z34convolution_kernel_kernel_constantPfS_ii --------------------------
	.section	.nv.constant0._Z34convolution_kernel_kernel_constantPfS_ii,"a",@progbits
	.sectionflags	@""
	.align	4
.nv.constant0._Z34convolution_kernel_kernel_constantPfS_ii:
	.zero		920


//--------------------- .nv.constant0._Z25convolution_kernel_kernelPfS_S_ii --------------------------
	.section	.nv.constant0._Z25convolution_kernel_kernelPfS_S_ii,"a",@progbits
	.sectionflags	@""
	.align	4
.nv.constant0._Z25convolution_kernel_kernelPfS_S_ii:
	.zero		928


//--------------------- SYMBOLS --------------------------

	.type		.nv.reservedSmem.offset0,@object
	.size		.nv.reservedSmem.offset0,0x4
	.type		.nv.reservedSmem.cap,@object
	.size		.nv.reservedSmem.cap,0x4
